	.target	sm_90a

	.elftype	@"ET_EXEC"


//--------------------- .note.nv.tkinfo           --------------------------
	.section	.note.nv.tkinfo,"",@"SHT_NOTE"
	.sectionflags	@"SHF_NOTE_NV_TKINFO"
	.tkinfo
        /*0018*/ 	.word	0x00000002
        /*0030*/ 	.string	""
        /*0030*/ 	.string	"ptxas"
        /*0030*/ 	.string	"Cuda compilation tools, release 13.0, V13.0.88"
        /*0030*/ 	.string	"Build cuda_13.0.r13.0/compiler.36424714_0"
        /*0030*/ 	.string	"-arch sm_90a -m 64 "



//--------------------- .note.nv.cuinfo           --------------------------
	.section	.note.nv.cuinfo,"",@"SHT_NOTE"
	.sectionflags	@"SHF_NOTE_NV_CUINFO"
        /*0018*/ 	.short	0x0002
        /*001a*/ 	.short	0x005a
        /*001c*/ 	.short	0x0082
	.zero		2


//--------------------- .nv.info                  --------------------------
	.section	.nv.info,"",@"SHT_CUDA_INFO"
	.align	4


	//----- nvinfo : EIATTR_REGCOUNT
	.align		4
        /*0000*/ 	.byte	0x04, 0x2f
        /*0002*/ 	.short	(.L_16 - .L_15)
	.align		4
.L_15:
        /*0004*/ 	.word	index@(_ZN7cutlass13device_kernelINS_4fmha6kernel28FmhaKernelTmaWarpSpecializedINS1_10collective30FmhaMainloopTmaWarpSpecializedINS_10bfloat16_tEffN4cute5tupleIJNS7_1CILi128EEESA_NS9_ILi224EEEEEENS8_IJiNS9_ILi1EEENS8_IJiiEEEEEESF_SF_NS4_14ResidualFusionEJNS2_6OptionILNS2_3TagE0ENS9_ILb1EEEEENSH_ILSI_2ESJ_EEEEENS4_15FmhaFwdEpilogueIS6_fNS8_IJNS9_ILi64EEESB_SA_EEEEENS2_23PersistentTileSchedulerEJSK_SL_EEEEEvNT_6ParamsE)
        /*0008*/ 	.word	0x000000a8


	//----- nvinfo : EIATTR_FRAME_SIZE
	.align		4
.L_16:
        /*000c*/ 	.byte	0x04, 0x11
        /*000e*/ 	.short	(.L_18 - .L_17)
	.align		4
.L_17:
        /*0010*/ 	.word	index@($__internal_0_$__cuda_sm20_rcp_rn_f32_slowpath)
        /*0014*/ 	.word	0x00000000


	//----- nvinfo : EIATTR_FRAME_SIZE
	.align		4
.L_18:
        /*0018*/ 	.byte	0x04, 0x11
        /*001a*/ 	.short	(.L_20 - .L_19)
	.align		4
.L_19:
        /*001c*/ 	.word	index@(_ZN7cutlass13device_kernelINS_4fmha6kernel28FmhaKernelTmaWarpSpecializedINS1_10collective30FmhaMainloopTmaWarpSpecializedINS_10bfloat16_tEffN4cute5tupleIJNS7_1CILi128EEESA_NS9_ILi224EEEEEENS8_IJiNS9_ILi1EEENS8_IJiiEEEEEESF_SF_NS4_14ResidualFusionEJNS2_6OptionILNS2_3TagE0ENS9_ILb1EEEEENSH_ILSI_2ESJ_EEEEENS4_15FmhaFwdEpilogueIS6_fNS8_IJNS9_ILi64EEESB_SA_EEEEENS2_23PersistentTileSchedulerEJSK_SL_EEEEEvNT_6ParamsE)
        /*0020*/ 	.word	0x00000000


	//----- nvinfo : EIATTR_MIN_STACK_SIZE
	.align		4
.L_20:
        /*0024*/ 	.byte	0x04, 0x12
        /*0026*/ 	.short	(.L_22 - .L_21)
	.align		4
.L_21:
        /*0028*/ 	.word	index@(_ZN7cutlass13device_kernelINS_4fmha6kernel28FmhaKernelTmaWarpSpecializedINS1_10collective30FmhaMainloopTmaWarpSpecializedINS_10bfloat16_tEffN4cute5tupleIJNS7_1CILi128EEESA_NS9_ILi224EEEEEENS8_IJiNS9_ILi1EEENS8_IJiiEEEEEESF_SF_NS4_14ResidualFusionEJNS2_6OptionILNS2_3TagE0ENS9_ILb1EEEEENSH_ILSI_2ESJ_EEEEENS4_15FmhaFwdEpilogueIS6_fNS8_IJNS9_ILi64EEESB_SA_EEEEENS2_23PersistentTileSchedulerEJSK_SL_EEEEEvNT_6ParamsE)
        /*002c*/ 	.word	0x00000000
.L_22:


//--------------------- .nv.compat                --------------------------
	.section	.nv.compat,"",@"SHT_CUDA_COMPAT_INFO"
	.align	4
        /*0000*/ 	.byte	0x02, 0x09, 0x01, 0x00, 0x02, 0x02, 0x04, 0x00, 0x02, 0x05, 0x05, 0x00, 0x03, 0x07, 0x01, 0x01
        /*0010*/ 	.byte	0x02, 0x03, 0x01, 0x00, 0x02, 0x06, 0x01, 0x00, 0x04, 0x0b, 0x08, 0x00, 0x00, 0x00, 0x00, 0x00
        /*0020*/ 	.byte	0x00, 0x00, 0x00, 0x00


//--------------------- .nv.info._ZN7cutlass13device_kernelINS_4fmha6kernel28FmhaKernelTmaWarpSpecializedINS1_10collective30FmhaMainloopTmaWarpSpecializedINS_10bfloat16_tEffN4cute5tupleIJNS7_1CILi128EEESA_NS9_ILi224EEEEEENS8_IJiNS9_ILi1EEENS8_IJiiEEEEEESF_SF_NS4_14ResidualFusionEJNS2_6OptionILNS2_3TagE0ENS9_ILb1EEEEENSH_ILSI_2ESJ_EEEEENS4_15FmhaFwdEpilogueIS6_fNS8_IJNS9_ILi64EEESB_SA_EEEEENS2_23PersistentTileSchedulerEJSK_SL_EEEEEvNT_6ParamsE --------------------------
	.section	.nv.info._ZN7cutlass13device_kernelINS_4fmha6kernel28FmhaKernelTmaWarpSpecializedINS1_10collective30FmhaMainloopTmaWarpSpecializedINS_10bfloat16_tEffN4cute5tupleIJNS7_1CILi128EEESA_NS9_ILi224EEEEEENS8_IJiNS9_ILi1EEENS8_IJiiEEEEEESF_SF_NS4_14ResidualFusionEJNS2_6OptionILNS2_3TagE0ENS9_ILb1EEEEENSH_ILSI_2ESJ_EEEEENS4_15FmhaFwdEpilogueIS6_fNS8_IJNS9_ILi64EEESB_SA_EEEEENS2_23PersistentTileSchedulerEJSK_SL_EEEEEvNT_6ParamsE,"",@"SHT_CUDA_INFO"
	.sectionflags	@""
	.align	4


	//----- nvinfo : EIATTR_CUDA_API_VERSION
	.align		4
        /*0000*/ 	.byte	0x04, 0x37
        /*0002*/ 	.short	(.L_24 - .L_23)
.L_23:
        /*0004*/ 	.word	0x00000082


	//----- nvinfo : EIATTR_KPARAM_INFO
	.align		4
.L_24:
        /*0008*/ 	.byte	0x04, 0x17
        /*000a*/ 	.short	(.L_26 - .L_25)
.L_25:
        /*000c*/ 	.word	0x00000000
        /*0010*/ 	.short	0x0000
        /*0012*/ 	.short	0x0070
        /*0014*/ 	.byte	0x00, 0xf0, 0x01, 0x20


	//----- nvinfo : EIATTR_SPARSE_MMA_MASK
	.align		4
.L_26:
        /*0018*/ 	.byte	0x03, 0x50
        /*001a*/ 	.short	0x0000


	//----- nvinfo : EIATTR_MAXREG_COUNT
	.align		4
        /*001c*/ 	.byte	0x03, 0x1b
        /*001e*/ 	.short	0x00a8


	//----- nvinfo : EIATTR_NUM_BARRIERS
	.align		4
        /*0020*/ 	.byte	0x02, 0x4c
        /*0022*/ 	.byte	0x02
	.zero		1


	//----- nvinfo : EIATTR_EXTERNS
	.align		4
        /*0024*/ 	.byte	0x04, 0x0f
        /*0026*/ 	.short	(.L_28 - .L_27)


	//   ....[0]....
	.align		4
.L_27:
        /*0028*/ 	.word	index@(__assertfail)


	//----- nvinfo : EIATTR_MERCURY_ISA_VERSION
	.align		4
.L_28:
        /*002c*/ 	.byte	0x03, 0x5f
        /*002e*/ 	.short	0x0101


	//----- nvinfo : EIATTR_INT_WARP_WIDE_INSTR_OFFSETS
	.align		4
        /*0030*/ 	.byte	0x04, 0x31
        /*0032*/ 	.short	(.L_30 - .L_29)


	//   ....[0]....
.L_29:
        /*0034*/ 	.word	0x00000780


	//   ....[1]....
        /*0038*/ 	.word	0x00000790


	//   ....[2]....
        /*003c*/ 	.word	0x000007a0


	//   ....[3]....
        /*0040*/ 	.word	0x000007b0


	//   ....[4]....
        /*0044*/ 	.word	0x00000820


	//   ....[5]....
        /*0048*/ 	.word	0x00000a00


	//   ....[6]....
        /*004c*/ 	.word	0x00000ab0


	//----- nvinfo : EIATTR_COOP_GROUP_MASK_REGIDS
	.align		4
.L_30:
        /*0050*/ 	.byte	0x04, 0x29
        /*0052*/ 	.short	(.L_32 - .L_31)


	//   ....[0]....
.L_31:
        /*0054*/ 	.word	0xffffffff


	//   ....[1]....
        /*0058*/ 	.word	0xffffffff


	//   ....[2]....
        /*005c*/ 	.word	0xffffffff


	//   ....[3]....
        /*0060*/ 	.word	0xffffffff


	//   ....[4]....
        /*0064*/ 	.word	0xffffffff


	//   ....[5]....
        /*0068*/ 	.word	0xffffffff


	//   ....[6]....
        /*006c*/ 	.word	0xffffffff


	//   ....[7]....
        /*0070*/ 	.word	0xffffffff


	//   ....[8]....
        /*0074*/ 	.word	0xffffffff


	//   ....[9]....
        /*0078*/ 	.word	0xffffffff


	//   ....[10]....
        /*007c*/ 	.word	0xffffffff


	//   ....[11]....
        /*0080*/ 	.word	0xffffffff


	//   ....[12]....
        /*0084*/ 	.word	0xffffffff


	//   ....[13]....
        /*0088*/ 	.word	0xffffffff


	//   ....[14]....
        /*008c*/ 	.word	0xffffffff


	//   ....[15]....
        /*0090*/ 	.word	0xffffffff


	//   ....[16]....
        /*0094*/ 	.word	0xffffffff


	//   ....[17]....
        /*0098*/ 	.word	0xffffffff


	//   ....[18]....
        /*009c*/ 	.word	0xffffffff


	//   ....[19]....
        /*00a0*/ 	.word	0xffffffff


	//   ....[20]....
        /*00a4*/ 	.word	0xffffffff


	//   ....[21]....
        /*00a8*/ 	.word	0xffffffff


	//----- nvinfo : EIATTR_COOP_GROUP_INSTR_OFFSETS
	.align		4
.L_32:
        /*00ac*/ 	.byte	0x04, 0x28
        /*00ae*/ 	.short	(.L_34 - .L_33)


	//   ....[0]....
.L_33:
        /*00b0*/ 	.word	0x00000070


	//   ....[1]....
        /*00b4*/ 	.word	0x000000a0


	//   ....[2]....
        /*00b8*/ 	.word	0x000001d0


	//   ....[3]....
        /*00bc*/ 	.word	0x00000400


	//   ....[4]....
        /*00c0*/ 	.word	0x000005c0


	//   ....[5]....
        /*00c4*/ 	.word	0x00000720


	//   ....[6]....
        /*00c8*/ 	.word	0x00002570


	//   ....[7]....
        /*00cc*/ 	.word	0x00002620


	//   ....[8]....
        /*00d0*/ 	.word	0x00002db0


	//   ....[9]....
        /*00d4*/ 	.word	0x00002f20


	//   ....[10]....
        /*00d8*/ 	.word	0x00006200


	//   ....[11]....
        /*00dc*/ 	.word	0x00006220


	//   ....[12]....
        /*00e0*/ 	.word	0x00006a40


	//   ....[13]....
        /*00e4*/ 	.word	0x00006bb0


	//   ....[14]....
        /*00e8*/ 	.word	0x0000ad80


	//   ....[15]....
        /*00ec*/ 	.word	0x0000ae80


	//   ....[16]....
        /*00f0*/ 	.word	0x0000b700


	//   ....[17]....
        /*00f4*/ 	.word	0x0000b860


	//   ....[18]....
        /*00f8*/ 	.word	0x0000eb80


	//   ....[19]....
        /*00fc*/ 	.word	0x0000ebb0


	//   ....[20]....
        /*0100*/ 	.word	0x0000ec00


	//   ....[21]....
        /*0104*/ 	.word	0x0000ec20


	//----- nvinfo : EIATTR_REG_RECONFIG
	.align		4
.L_34:
        /*0108*/ 	.byte	0x01, 0x54
	.zero		2


	//----- nvinfo : EIATTR_SYSCALL_OFFSETS
	.align		4
        /*010c*/ 	.byte	0x04, 0x46
        /*010e*/ 	.short	(.L_36 - .L_35)


	//   ....[0]....
.L_35:
        /*0110*/ 	.word	0x0000fb90


	//   ....[1]....
        /*0114*/ 	.word	0x0000fcf0


	//----- nvinfo : EIATTR_MBARRIER_INSTR_OFFSETS
	.align		4
.L_36:
        /*0118*/ 	.byte	0x04, 0x39
        /*011a*/ 	.short	(.L_38 - .L_37)


	//   ....[0]....
.L_37:
        /*011c*/ 	.word	0x000003b0
        /*0120*/ 	.word	0x000000ff
        /*0124*/ 	.word	0x00058450
        /*0128*/ 	.short	0x0100
        /*012a*/ 	.byte	0x08
	.zero		1


	//   ....[1]....
        /*012c*/ 	.word	0x000003c0
        /*0130*/ 	.word	0x000000ff
        /*0134*/ 	.word	0x00058460
        /*0138*/ 	.short	0x0100
        /*013a*/ 	.byte	0x08
	.zero		1


	//   ....[2]....
        /*013c*/ 	.word	0x000003d0
        /*0140*/ 	.word	0x000000ff
        /*0144*/ 	.word	0x00058458
        /*0148*/ 	.short	0x0100
        /*014a*/ 	.byte	0x08
	.zero		1


	//   ....[3]....
        /*014c*/ 	.word	0x000003e0
        /*0150*/ 	.word	0x000000ff
        /*0154*/ 	.word	0x00058468
        /*0158*/ 	.short	0x0100
        /*015a*/ 	.byte	0x08
	.zero		1


	//   ....[4]....
        /*015c*/ 	.word	0x00000510
        /*0160*/ 	.word	0x000000ff
        /*0164*/ 	.word	0x00058400
        /*0168*/ 	.short	0x0100
        /*016a*/ 	.byte	0x08
	.zero		1


	//   ....[5]....
        /*016c*/ 	.word	0x00000520
        /*0170*/ 	.word	0x000000ff
        /*0174*/ 	.word	0x00058428
        /*0178*/ 	.short	0x0100
        /*017a*/ 	.byte	0x08
	.zero		1


	//   ....[6]....
        /*017c*/ 	.word	0x00000530
        /*0180*/ 	.word	0x000000ff
        /*0184*/ 	.word	0x00058408
        /*0188*/ 	.short	0x0100
        /*018a*/ 	.byte	0x08
	.zero		1


	//   ....[7]....
        /*018c*/ 	.word	0x00000540
        /*0190*/ 	.word	0x000000ff
        /*0194*/ 	.word	0x00058430
        /*0198*/ 	.short	0x0100
        /*019a*/ 	.byte	0x08
	.zero		1


	//   ....[8]....
        /*019c*/ 	.word	0x00000550
        /*01a0*/ 	.word	0x000000ff
        /*01a4*/ 	.word	0x00058410
        /*01a8*/ 	.short	0x0100
        /*01aa*/ 	.byte	0x08
	.zero		1


	//   ....[9]....
        /*01ac*/ 	.word	0x00000560
        /*01b0*/ 	.word	0x000000ff
        /*01b4*/ 	.word	0x00058438
        /*01b8*/ 	.short	0x0100
        /*01ba*/ 	.byte	0x08
	.zero		1


	//   ....[10]....
        /*01bc*/ 	.word	0x00000570
        /*01c0*/ 	.word	0x000000ff
        /*01c4*/ 	.word	0x00058418
        /*01c8*/ 	.short	0x0100
        /*01ca*/ 	.byte	0x08
	.zero		1


	//   ....[11]....
        /*01cc*/ 	.word	0x00000580
        /*01d0*/ 	.word	0x000000ff
        /*01d4*/ 	.word	0x00058440
        /*01d8*/ 	.short	0x0100
        /*01da*/ 	.byte	0x08
	.zero		1


	//   ....[12]....
        /*01dc*/ 	.word	0x00000590
        /*01e0*/ 	.word	0x000000ff
        /*01e4*/ 	.word	0x00058420
        /*01e8*/ 	.short	0x0100
        /*01ea*/ 	.byte	0x08
	.zero		1


	//   ....[13]....
        /*01ec*/ 	.word	0x000005a0
        /*01f0*/ 	.word	0x000000ff
        /*01f4*/ 	.word	0x00058448
        /*01f8*/ 	.short	0x0100
        /*01fa*/ 	.byte	0x08
	.zero		1


	//   ....[14]....
        /*01fc*/ 	.word	0x000006d0
        /*0200*/ 	.word	0x000000ff
        /*0204*/ 	.word	0x00058470
        /*0208*/ 	.short	0x0100
        /*020a*/ 	.byte	0x08
	.zero		1


	//   ....[15]....
        /*020c*/ 	.word	0x000006e0
        /*0210*/ 	.word	0x000000ff
        /*0214*/ 	.word	0x00058480
        /*0218*/ 	.short	0x0100
        /*021a*/ 	.byte	0x08
	.zero		1


	//   ....[16]....
        /*021c*/ 	.word	0x000006f0
        /*0220*/ 	.word	0x000000ff
        /*0224*/ 	.word	0x00058478
        /*0228*/ 	.short	0x0100
        /*022a*/ 	.byte	0x08
	.zero		1


	//   ....[17]....
        /*022c*/ 	.word	0x00000700
        /*0230*/ 	.word	0x000000ff
        /*0234*/ 	.word	0x00058488
        /*0238*/ 	.short	0x0100
        /*023a*/ 	.byte	0x08
	.zero		1


	//   ....[18]....
        /*023c*/ 	.word	0x00000840
        /*0240*/ 	.word	0x000000ff
        /*0244*/ 	.word	0x00058490
        /*0248*/ 	.short	0x0100
        /*024a*/ 	.byte	0x06
	.zero		1


	//   ....[19]....
        /*024c*/ 	.word	0x00000850
        /*0250*/ 	.word	0x000000ff
        /*0254*/ 	.word	0x00058498
        /*0258*/ 	.short	0x0100
        /*025a*/ 	.byte	0x06
	.zero		1


	//   ....[20]....
        /*025c*/ 	.word	0x00000860
        /*0260*/ 	.word	0x000000ff
        /*0264*/ 	.word	0x000584a0
        /*0268*/ 	.short	0x0100
        /*026a*/ 	.byte	0x06
	.zero		1


	//   ....[21]....
        /*026c*/ 	.word	0x00000870
        /*0270*/ 	.word	0x000000ff
        /*0274*/ 	.word	0x000584a8
        /*0278*/ 	.short	0x0100
        /*027a*/ 	.byte	0x06
	.zero		1


	//   ....[22]....
        /*027c*/ 	.word	0x00000970
        /*0280*/ 	.word	0x000000ff
        /*0284*/ 	.word	0x000584c0
        /*0288*/ 	.short	0x0100
        /*028a*/ 	.byte	0x08
	.zero		1


	//   ....[23]....
        /*028c*/ 	.word	0x00000980
        /*0290*/ 	.word	0x000000ff
        /*0294*/ 	.word	0x000584e0
        /*0298*/ 	.short	0x0100
        /*029a*/ 	.byte	0x08
	.zero		1


	//   ....[24]....
        /*029c*/ 	.word	0x00000990
        /*02a0*/ 	.word	0x000000ff
        /*02a4*/ 	.word	0x000584c8
        /*02a8*/ 	.short	0x0100
        /*02aa*/ 	.byte	0x08
	.zero		1


	//   ....[25]....
        /*02ac*/ 	.word	0x000009a0
        /*02b0*/ 	.word	0x000000ff
        /*02b4*/ 	.word	0x000584e8
        /*02b8*/ 	.short	0x0100
        /*02ba*/ 	.byte	0x08
	.zero		1


	//   ....[26]....
        /*02bc*/ 	.word	0x000009b0
        /*02c0*/ 	.word	0x000000ff
        /*02c4*/ 	.word	0x000584d0
        /*02c8*/ 	.short	0x0100
        /*02ca*/ 	.byte	0x08
	.zero		1


	//   ....[27]....
        /*02cc*/ 	.word	0x000009c0
        /*02d0*/ 	.word	0x000000ff
        /*02d4*/ 	.word	0x000584f0
        /*02d8*/ 	.short	0x0100
        /*02da*/ 	.byte	0x08
	.zero		1


	//   ....[28]....
        /*02dc*/ 	.word	0x000009d0
        /*02e0*/ 	.word	0x000000ff
        /*02e4*/ 	.word	0x000584d8
        /*02e8*/ 	.short	0x0100
        /*02ea*/ 	.byte	0x08
	.zero		1


	//   ....[29]....
        /*02ec*/ 	.word	0x000009e0
        /*02f0*/ 	.word	0x000000ff
        /*02f4*/ 	.word	0x000584f8
        /*02f8*/ 	.short	0x0100
        /*02fa*/ 	.byte	0x08
	.zero		1


	//   ....[30]....
        /*02fc*/ 	.word	0x00000ae0
        /*0300*/ 	.word	0x000000ff
        /*0304*/ 	.word	0x000584b0
        /*0308*/ 	.short	0x0100
        /*030a*/ 	.byte	0x06
	.zero		1


	//   ....[31]....
        /*030c*/ 	.word	0x00001310
        /*0310*/ 	.word	0x000000ff
        /*0314*/ 	.word	0x00058450
        /*0318*/ 	.short	0x010a
        /*031a*/ 	.byte	0x04
	.zero		1


	//   ....[32]....
        /*031c*/ 	.word	0x000013c0
        /*0320*/ 	.word	0x000000ff
        /*0324*/ 	.word	0x00058400
        /*0328*/ 	.short	0x010a
        /*032a*/ 	.byte	0x07
	.zero		1


	//   ....[33]....
        /*032c*/ 	.word	0x00001400
        /*0330*/ 	.word	0x000000ff
        /*0334*/ 	.word	0xfffffff8
        /*0338*/ 	.short	0x010a
        /*033a*/ 	.byte	0x04
	.zero		1


	//   ....[34]....
        /*033c*/ 	.word	0x00004110
        /*0340*/ 	.word	0x00000006
        /*0344*/ 	.word	0x00000000
        /*0348*/ 	.short	0x0101
        /*034a*/ 	.byte	0x06
	.zero		1


	//   ....[35]....
        /*034c*/ 	.word	0x00004370
        /*0350*/ 	.word	0x000000ff
        /*0354*/ 	.word	0x00058400
        /*0358*/ 	.short	0x010a
        /*035a*/ 	.byte	0x05
	.zero		1


	//   ....[36]....
        /*035c*/ 	.word	0x00005890
        /*0360*/ 	.word	0x000000ff
        /*0364*/ 	.word	0x00000000
        /*0368*/ 	.short	0x0101
        /*036a*/ 	.byte	0x07
	.zero		1


	//   ....[37]....
        /*036c*/ 	.word	0x00005a20
        /*0370*/ 	.word	0x000000ff
        /*0374*/ 	.word	0x00058400
        /*0378*/ 	.short	0x010a
        /*037a*/ 	.byte	0x06
	.zero		1


	//   ....[38]....
        /*037c*/ 	.word	0x00007e40
        /*0380*/ 	.word	0x000000ff
        /*0384*/ 	.word	0x00058400
        /*0388*/ 	.short	0x010a
        /*038a*/ 	.byte	0x07
	.zero		1


	//   ....[39]....
        /*038c*/ 	.word	0x000086b0
        /*0390*/ 	.word	0x000000ff
        /*0394*/ 	.word	0x00058400
        /*0398*/ 	.short	0x010a
        /*039a*/ 	.byte	0x07
	.zero		1


	//   ....[40]....
        /*039c*/ 	.word	0x00009bc0
        /*03a0*/ 	.word	0x000000ff
        /*03a4*/ 	.word	0x00000000
        /*03a8*/ 	.short	0x0101
        /*03aa*/ 	.byte	0x07
	.zero		1


	//   ....[41]....
        /*03ac*/ 	.word	0x00009c70
        /*03b0*/ 	.word	0x000000ff
        /*03b4*/ 	.word	0x00000000
        /*03b8*/ 	.short	0x0101
        /*03ba*/ 	.byte	0x04
	.zero		1


	//   ....[42]....
        /*03bc*/ 	.word	0x00009e20
        /*03c0*/ 	.word	0x000000ff
        /*03c4*/ 	.word	0x00058400
        /*03c8*/ 	.short	0x010a
        /*03ca*/ 	.byte	0x06
	.zero		1


	//   ....[43]....
        /*03cc*/ 	.word	0x0000c9c0
        /*03d0*/ 	.word	0x000000ff
        /*03d4*/ 	.word	0x00058400
        /*03d8*/ 	.short	0x010a
        /*03da*/ 	.byte	0x0a
	.zero		1


	//   ....[44]....
        /*03dc*/ 	.word	0x0000d360
        /*03e0*/ 	.word	0x000000ff
        /*03e4*/ 	.word	0x00058400
        /*03e8*/ 	.short	0x010a
        /*03ea*/ 	.byte	0x0a
	.zero		1


	//   ....[45]....
        /*03ec*/ 	.word	0x0000e850
        /*03f0*/ 	.word	0x000000ff
        /*03f4*/ 	.word	0x00000000
        /*03f8*/ 	.short	0x0101
        /*03fa*/ 	.byte	0x0a
	.zero		1


	//   ....[46]....
        /*03fc*/ 	.word	0x0000e900
        /*0400*/ 	.word	0x000000ff
        /*0404*/ 	.word	0x00000000
        /*0408*/ 	.short	0x0101
        /*040a*/ 	.byte	0x04
	.zero		1


	//   ....[47]....
        /*040c*/ 	.word	0x0000eac0
        /*0410*/ 	.word	0x000000ff
        /*0414*/ 	.word	0x00000000
        /*0418*/ 	.short	0x0101
        /*041a*/ 	.byte	0x05
	.zero		1


	//   ....[48]....
        /*041c*/ 	.word	0x0000eb50
        /*0420*/ 	.word	0x000000ff
        /*0424*/ 	.word	0x00000000
        /*0428*/ 	.short	0x0101
        /*042a*/ 	.byte	0x04
	.zero		1


	//   ....[49]....
        /*042c*/ 	.word	0x0000f3a0
        /*0430*/ 	.word	0x000000ff
        /*0434*/ 	.word	0x00000008
        /*0438*/ 	.short	0x010a
        /*043a*/ 	.byte	0x05
	.zero		1


	//   ....[50]....
        /*043c*/ 	.word	0x00011580
        /*0440*/ 	.word	0x00000000
        /*0444*/ 	.word	0x00058490
        /*0448*/ 	.short	0x0101
        /*044a*/ 	.byte	0x25
	.zero		1


	//   ....[51]....
        /*044c*/ 	.word	0x00011950
        /*0450*/ 	.word	0x00000007
        /*0454*/ 	.word	0x00058460
        /*0458*/ 	.short	0x010a
        /*045a*/ 	.byte	0x3f
	.zero		1


	//   ....[52]....
        /*045c*/ 	.word	0x00011dc0
        /*0460*/ 	.word	0x00000007
        /*0464*/ 	.word	0x000584b0
        /*0468*/ 	.short	0x0101
        /*046a*/ 	.byte	0x3f
	.zero		1


	//   ....[53]....
        /*046c*/ 	.word	0x00011dd0
        /*0470*/ 	.word	0x00000007
        /*0474*/ 	.word	0x000584b0
        /*0478*/ 	.short	0x010a
        /*047a*/ 	.byte	0x3f
	.zero		1


	//   ....[54]....
        /*047c*/ 	.word	0x00011e70
        /*0480*/ 	.word	0x00000004
        /*0484*/ 	.word	0x00058460
        /*0488*/ 	.short	0x010a
        /*048a*/ 	.byte	0x3f
	.zero		1


	//   ....[55]....
        /*048c*/ 	.word	0x000125e0
        /*0490*/ 	.word	0x00000008
        /*0494*/ 	.word	0x00058428
        /*0498*/ 	.short	0x010a
        /*049a*/ 	.byte	0x3f
	.zero		1


	//   ....[56]....
        /*049c*/ 	.word	0x00012a30
        /*04a0*/ 	.word	0x00000005
        /*04a4*/ 	.word	0x000584b0
        /*04a8*/ 	.short	0x0101
        /*04aa*/ 	.byte	0x3f
	.zero		1


	//   ....[57]....
        /*04ac*/ 	.word	0x00012a40
        /*04b0*/ 	.word	0x00000005
        /*04b4*/ 	.word	0x000584b0
        /*04b8*/ 	.short	0x010a
        /*04ba*/ 	.byte	0x3f
	.zero		1


	//   ....[58]....
        /*04bc*/ 	.word	0x00012af0
        /*04c0*/ 	.word	0x00000007
        /*04c4*/ 	.word	0x00058428
        /*04c8*/ 	.short	0x010a
        /*04ca*/ 	.byte	0x3f
	.zero		1


	//   ....[59]....
        /*04cc*/ 	.word	0x00012fd0
        /*04d0*/ 	.word	0x00000006
        /*04d4*/ 	.word	0x00058428
        /*04d8*/ 	.short	0x010a
        /*04da*/ 	.byte	0x3f
	.zero		1


	//   ....[60]....
        /*04dc*/ 	.word	0x00013440
        /*04e0*/ 	.word	0x00000006
        /*04e4*/ 	.word	0x00058428
        /*04e8*/ 	.short	0x010a
        /*04ea*/ 	.byte	0x3f
	.zero		1


	//   ....[61]....
        /*04ec*/ 	.word	0x00013900
        /*04f0*/ 	.word	0x00000005
        /*04f4*/ 	.word	0x00058450
        /*04f8*/ 	.short	0x010a
        /*04fa*/ 	.byte	0x3f
	.zero		1


	//   ....[62]....
        /*04fc*/ 	.word	0x00013960
        /*0500*/ 	.word	0x00000007
        /*0504*/ 	.word	0x00058400
        /*0508*/ 	.short	0x010a
        /*050a*/ 	.byte	0x3f
	.zero		1


	//   ....[63]....
        /*050c*/ 	.word	0x000139d0
        /*0510*/ 	.word	0x00000004
        /*0514*/ 	.word	0xfffffff8
        /*0518*/ 	.short	0x010a
        /*051a*/ 	.byte	0x3f
	.zero		1


	//   ....[64]....
        /*051c*/ 	.word	0x00013a30
        /*0520*/ 	.word	0x00000039
        /*0524*/ 	.word	0x00058400
        /*0528*/ 	.short	0x010a
        /*052a*/ 	.byte	0x3f
	.zero		1


	//   ....[65]....
        /*052c*/ 	.word	0x00013a90
        /*0530*/ 	.word	0x0000000a
        /*0534*/ 	.word	0x00058400
        /*0538*/ 	.short	0x010a
        /*053a*/ 	.byte	0x3f
	.zero		1


	//   ....[66]....
        /*053c*/ 	.word	0x00013af0
        /*0540*/ 	.word	0x00000038
        /*0544*/ 	.word	0x00058400
        /*0548*/ 	.short	0x010a
        /*054a*/ 	.byte	0x3f
	.zero		1


	//   ....[67]....
        /*054c*/ 	.word	0x00013b50
        /*0550*/ 	.word	0x0000000a
        /*0554*/ 	.word	0x00058400
        /*0558*/ 	.short	0x010a
        /*055a*/ 	.byte	0x3f
	.zero		1


	//   ....[68]....
        /*055c*/ 	.word	0x00013bb0
        /*0560*/ 	.word	0x00000038
        /*0564*/ 	.word	0x00058400
        /*0568*/ 	.short	0x010a
        /*056a*/ 	.byte	0x3f
	.zero		1


	//   ....[69]....
        /*056c*/ 	.word	0x00013c20
        /*0570*/ 	.word	0x00000005
        /*0574*/ 	.word	0x00000008
        /*0578*/ 	.short	0x010a
        /*057a*/ 	.byte	0x3f
	.zero		1


	//   ....[70]....
        /*057c*/ 	.word	0x00013cf0
        /*0580*/ 	.word	0x00000007
        /*0584*/ 	.word	0x00058460
        /*0588*/ 	.short	0x010a
        /*058a*/ 	.byte	0x3f
	.zero		1


	//   ....[71]....
        /*058c*/ 	.word	0x00013d40
        /*0590*/ 	.word	0x00000007
        /*0594*/ 	.word	0x000584b0
        /*0598*/ 	.short	0x010a
        /*059a*/ 	.byte	0x3f
	.zero		1


	//   ....[72]....
        /*059c*/ 	.word	0x00013d90
        /*05a0*/ 	.word	0x00000004
        /*05a4*/ 	.word	0x00058460
        /*05a8*/ 	.short	0x010a
        /*05aa*/ 	.byte	0x3f
	.zero		1


	//   ....[73]....
        /*05ac*/ 	.word	0x00013e60
        /*05b0*/ 	.word	0x00000008
        /*05b4*/ 	.word	0x00058428
        /*05b8*/ 	.short	0x010a
        /*05ba*/ 	.byte	0x3f
	.zero		1


	//   ....[74]....
        /*05bc*/ 	.word	0x00013eb0
        /*05c0*/ 	.word	0x00000005
        /*05c4*/ 	.word	0x000584b0
        /*05c8*/ 	.short	0x010a
        /*05ca*/ 	.byte	0x3f
	.zero		1


	//   ....[75]....
        /*05cc*/ 	.word	0x00013f00
        /*05d0*/ 	.word	0x00000007
        /*05d4*/ 	.word	0x00058428
        /*05d8*/ 	.short	0x010a
        /*05da*/ 	.byte	0x3f
	.zero		1


	//   ....[76]....
        /*05dc*/ 	.word	0x00013f50
        /*05e0*/ 	.word	0x00000006
        /*05e4*/ 	.word	0x00058428
        /*05e8*/ 	.short	0x010a
        /*05ea*/ 	.byte	0x3f
	.zero		1


	//   ....[77]....
        /*05ec*/ 	.word	0x00013fa0
        /*05f0*/ 	.word	0x00000006
        /*05f4*/ 	.word	0x00058428
        /*05f8*/ 	.short	0x010a
        /*05fa*/ 	.byte	0x3f
	.zero		1


	//----- nvinfo : EIATTR_NUM_MBARRIERS
	.align		4
.L_38:
        /*05fc*/ 	.byte	0x03, 0x38
        /*05fe*/ 	.short	0x001f


	//----- nvinfo : EIATTR_EXIT_INSTR_OFFSETS
	.align		4
        /*0600*/ 	.byte	0x04, 0x1c
        /*0602*/ 	.short	(.L_40 - .L_39)


	//   ....[0]....
.L_39:
        /*0604*/ 	.word	0x00000b40


	//   ....[1]....
        /*0608*/ 	.word	0x00000bb0


	//   ....[2]....
        /*060c*/ 	.word	0x000115b0


	//   ....[3]....
        /*0610*/ 	.word	0x00011610


	//   ....[4]....
        /*0614*/ 	.word	0x00011640


	//   ....[5]....
        /*0618*/ 	.word	0x000122d0


	//   ....[6]....
        /*061c*/ 	.word	0x00012300


	//   ....[7]....
        /*0620*/ 	.word	0x000138e0


	//----- nvinfo : EIATTR_MAX_THREADS
	.align		4
.L_40:
        /*0624*/ 	.byte	0x04, 0x05
        /*0626*/ 	.short	(.L_42 - .L_41)
.L_41:
        /*0628*/ 	.word	0x00000180
        /*062c*/ 	.word	0x00000001
        /*0630*/ 	.word	0x00000001


	//----- nvinfo : EIATTR_CRS_STACK_SIZE
	.align		4
.L_42:
        /*0634*/ 	.byte	0x04, 0x1e
        /*0636*/ 	.short	(.L_44 - .L_43)
.L_43:
        /*0638*/ 	.word	0x00000000


	//----- nvinfo : EIATTR_CBANK_PARAM_SIZE
	.align		4
.L_44:
        /*063c*/ 	.byte	0x03, 0x19
        /*063e*/ 	.short	0x0870


	//----- nvinfo : EIATTR_PARAM_CBANK
	.align		4
        /*0640*/ 	.byte	0x04, 0x0a
        /*0642*/ 	.short	(.L_46 - .L_45)
	.align		4
.L_45:
        /*0644*/ 	.word	index@(.nv.constant0._ZN7cutlass13device_kernelINS_4fmha6kernel28FmhaKernelTmaWarpSpecializedINS1_10collective30FmhaMainloopTmaWarpSpecializedINS_10bfloat16_tEffN4cute5tupleIJNS7_1CILi128EEESA_NS9_ILi224EEEEEENS8_IJiNS9_ILi1EEENS8_IJiiEEEEEESF_SF_NS4_14ResidualFusionEJNS2_6OptionILNS2_3TagE0ENS9_ILb1EEEEENSH_ILSI_2ESJ_EEEEENS4_15FmhaFwdEpilogueIS6_fNS8_IJNS9_ILi64EEESB_SA_EEEEENS2_23PersistentTileSchedulerEJSK_SL_EEEEEvNT_6ParamsE)
        /*0648*/ 	.short	0x0210
        /*064a*/ 	.short	0x0870


	//----- nvinfo : EIATTR_SW_WAR
	.align		4
.L_46:
        /*064c*/ 	.byte	0x04, 0x36
        /*064e*/ 	.short	(.L_48 - .L_47)
.L_47:
        /*0650*/ 	.word	0x00000008
.L_48:


//--------------------- .nv.callgraph             --------------------------
	.section	.nv.callgraph,"",@"SHT_CUDA_CALLGRAPH"
	.align	4
	.sectionentsize	8
	.align		4
        /*0000*/ 	.word	0x00000000
	.align		4
        /*0004*/ 	.word	0xffffffff
	.align		4
        /*0008*/ 	.word	index@(_ZN7cutlass13device_kernelINS_4fmha6kernel28FmhaKernelTmaWarpSpecializedINS1_10collective30FmhaMainloopTmaWarpSpecializedINS_10bfloat16_tEffN4cute5tupleIJNS7_1CILi128EEESA_NS9_ILi224EEEEEENS8_IJiNS9_ILi1EEENS8_IJiiEEEEEESF_SF_NS4_14ResidualFusionEJNS2_6OptionILNS2_3TagE0ENS9_ILb1EEEEENSH_ILSI_2ESJ_EEEEENS4_15FmhaFwdEpilogueIS6_fNS8_IJNS9_ILi64EEESB_SA_EEEEENS2_23PersistentTileSchedulerEJSK_SL_EEEEEvNT_6ParamsE)
	.align		4
        /*000c*/ 	.word	index@(__assertfail)
	.align		4
        /*0010*/ 	.word	0x00000000
	.align		4
        /*0014*/ 	.word	0xfffffffe
	.align		4
        /*0018*/ 	.word	0x00000000
	.align		4
        /*001c*/ 	.word	0xfffffffd
	.align		4
        /*0020*/ 	.word	0x00000000
	.align		4
        /*0024*/ 	.word	0xfffffffc


//--------------------- .nv.constant4             --------------------------
	.section	.nv.constant4,"a",@progbits
	.align	8
	.align		8
.nv.constant4:
        /*0000*/ 	.dword	__assertfail
	.align		8
        /*0008*/ 	.dword	__unnamed_1
	.align		8
        /*0010*/ 	.dword	__unnamed_2
	.align		8
        /*0018*/ 	.dword	_ZN39_INTERNAL_60c0cba1_4_k_cu_3afa19d0_36284cuda3std3__45__cpo5beginE
	.align		8
        /*0020*/ 	.dword	_ZN39_INTERNAL_60c0cba1_4_k_cu_3afa19d0_36284cuda3std3__45__cpo3endE
	.align		8
        /*0028*/ 	.dword	_ZN39_INTERNAL_60c0cba1_4_k_cu_3afa19d0_36284cuda3std3__45__cpo6cbeginE
	.align		8
        /*0030*/ 	.dword	_ZN39_INTERNAL_60c0cba1_4_k_cu_3afa19d0_36284cuda3std3__45__cpo4cendE
	.align		8
        /*0038*/ 	.dword	_ZN39_INTERNAL_60c0cba1_4_k_cu_3afa19d0_36284cuda3std3__441_GLOBAL__N__60c0cba1_4_k_cu_3afa19d0_36286ignoreE
	.align		8
        /*0040*/ 	.dword	_ZN39_INTERNAL_60c0cba1_4_k_cu_3afa19d0_36284cuda3std3__419piecewise_constructE
	.align		8
        /*0048*/ 	.dword	_ZN39_INTERNAL_60c0cba1_4_k_cu_3afa19d0_36284cuda3std3__48in_placeE
	.align		8
        /*0050*/ 	.dword	_ZN39_INTERNAL_60c0cba1_4_k_cu_3afa19d0_36284cuda3std6ranges3__45__cpo4swapE
	.align		8
        /*0058*/ 	.dword	_ZN39_INTERNAL_60c0cba1_4_k_cu_3afa19d0_36284cuda3std6ranges3__45__cpo9iter_moveE
	.align		8
        /*0060*/ 	.dword	_ZN39_INTERNAL_60c0cba1_4_k_cu_3afa19d0_36284cute7productE
	.align		8
        /*0068*/ 	.dword	_ZN39_INTERNAL_60c0cba1_4_k_cu_3afa19d0_36284cute1_E
	.align		8
        /*0070*/ 	.dword	$str$24
	.align		8
        /*0078*/ 	.dword	$str$25


//--------------------- .text._ZN7cutlass13device_kernelINS_4fmha6kernel28FmhaKernelTmaWarpSpecializedINS1_10collective30FmhaMainloopTmaWarpSpecializedINS_10bfloat16_tEffN4cute5tupleIJNS7_1CILi128EEESA_NS9_ILi224EEEEEENS8_IJiNS9_ILi1EEENS8_IJiiEEEEEESF_SF_NS4_14ResidualFusionEJNS2_6OptionILNS2_3TagE0ENS9_ILb1EEEEENSH_ILSI_2ESJ_EEEEENS4_15FmhaFwdEpilogueIS6_fNS8_IJNS9_ILi64EEESB_SA_EEEEENS2_23PersistentTileSchedulerEJSK_SL_EEEEEvNT_6ParamsE --------------------------
	.section	.text._ZN7cutlass13device_kernelINS_4fmha6kernel28FmhaKernelTmaWarpSpecializedINS1_10collective30FmhaMainloopTmaWarpSpecializedINS_10bfloat16_tEffN4cute5tupleIJNS7_1CILi128EEESA_NS9_ILi224EEEEEENS8_IJiNS9_ILi1EEENS8_IJiiEEEEEESF_SF_NS4_14ResidualFusionEJNS2_6OptionILNS2_3TagE0ENS9_ILb1EEEEENSH_ILSI_2ESJ_EEEEENS4_15FmhaFwdEpilogueIS6_fNS8_IJNS9_ILi64EEESB_SA_EEEEENS2_23PersistentTileSchedulerEJSK_SL_EEEEEvNT_6ParamsE,"ax",@progbits
	.align	128
.text._ZN7cutlass13device_kernelINS_4fmha6kernel28FmhaKernelTmaWarpSpecializedINS1_10collective30FmhaMainloopTmaWarpSpecializedINS_10bfloat16_tEffN4cute5tupleIJNS7_1CILi128EEESA_NS9_ILi224EEEEEENS8_IJiNS9_ILi1EEENS8_IJiiEEEEEESF_SF_NS4_14ResidualFusionEJNS2_6OptionILNS2_3TagE0ENS9_ILb1EEEEENSH_ILSI_2ESJ_EEEEENS4_15FmhaFwdEpilogueIS6_fNS8_IJNS9_ILi64EEESB_SA_EEEEENS2_23PersistentTileSchedulerEJSK_SL_EEEEEvNT_6ParamsE:
        .type           _ZN7cutlass13device_kernelINS_4fmha6kernel28FmhaKernelTmaWarpSpecializedINS1_10collective30FmhaMainloopTmaWarpSpecializedINS_10bfloat16_tEffN4cute5tupleIJNS7_1CILi128EEESA_NS9_ILi224EEEEEENS8_IJiNS9_ILi1EEENS8_IJiiEEEEEESF_SF_NS4_14ResidualFusionEJNS2_6OptionILNS2_3TagE0ENS9_ILb1EEEEENSH_ILSI_2ESJ_EEEEENS4_15FmhaFwdEpilogueIS6_fNS8_IJNS9_ILi64EEESB_SA_EEEEENS2_23PersistentTileSchedulerEJSK_SL_EEEEEvNT_6ParamsE,@function
        .size           _ZN7cutlass13device_kernelINS_4fmha6kernel28FmhaKernelTmaWarpSpecializedINS1_10collective30FmhaMainloopTmaWarpSpecializedINS_10bfloat16_tEffN4cute5tupleIJNS7_1CILi128EEESA_NS9_ILi224EEEEEENS8_IJiNS9_ILi1EEENS8_IJiiEEEEEESF_SF_NS4_14ResidualFusionEJNS2_6OptionILNS2_3TagE0ENS9_ILb1EEEEENSH_ILSI_2ESJ_EEEEENS4_15FmhaFwdEpilogueIS6_fNS8_IJNS9_ILi64EEESB_SA_EEEEENS2_23PersistentTileSchedulerEJSK_SL_EEEEEvNT_6ParamsE,(.L_x_155 - _ZN7cutlass13device_kernelINS_4fmha6kernel28FmhaKernelTmaWarpSpecializedINS1_10collective30FmhaMainloopTmaWarpSpecializedINS_10bfloat16_tEffN4cute5tupleIJNS7_1CILi128EEESA_NS9_ILi224EEEEEENS8_IJiNS9_ILi1EEENS8_IJiiEEEEEESF_SF_NS4_14ResidualFusionEJNS2_6OptionILNS2_3TagE0ENS9_ILb1EEEEENSH_ILSI_2ESJ_EEEEENS4_15FmhaFwdEpilogueIS6_fNS8_IJNS9_ILi64EEESB_SA_EEEEENS2_23PersistentTileSchedulerEJSK_SL_EEEEEvNT_6ParamsE)
        .other          _ZN7cutlass13device_kernelINS_4fmha6kernel28FmhaKernelTmaWarpSpecializedINS1_10collective30FmhaMainloopTmaWarpSpecializedINS_10bfloat16_tEffN4cute5tupleIJNS7_1CILi128EEESA_NS9_ILi224EEEEEENS8_IJiNS9_ILi1EEENS8_IJiiEEEEEESF_SF_NS4_14ResidualFusionEJNS2_6OptionILNS2_3TagE0ENS9_ILb1EEEEENSH_ILSI_2ESJ_EEEEENS4_15FmhaFwdEpilogueIS6_fNS8_IJNS9_ILi64EEESB_SA_EEEEENS2_23PersistentTileSchedulerEJSK_SL_EEEEEvNT_6ParamsE,@"STO_CUDA_ENTRY STV_DEFAULT"
_ZN7cutlass13device_kernelINS_4fmha6kernel28FmhaKernelTmaWarpSpecializedINS1_10collective30FmhaMainloopTmaWarpSpecializedINS_10bfloat16_tEffN4cute5tupleIJNS7_1CILi128EEESA_NS9_ILi224EEEEEENS8_IJiNS9_ILi1EEENS8_IJiiEEEEEESF_SF_NS4_14ResidualFusionEJNS2_6OptionILNS2_3TagE0ENS9_ILb1EEEEENSH_ILSI_2ESJ_EEEEENS4_15FmhaFwdEpilogueIS6_fNS8_IJNS9_ILi64EEESB_SA_EEEEENS2_23PersistentTileSchedulerEJSK_SL_EEEEEvNT_6ParamsE:
[----:B------:R-:W1:Y:S01]  /*0000*/  LDC R1, c[0x0][0x28] ;  /* 0x00000a00ff017b82 */ /* 0x000e620000000800 */
[----:B------:R-:W2:Y:S07]  /*0010*/  S2R R2, SR_TID.X ;  /* 0x0000000000027919 */ /* 0x000eae0000002100 */
[----:B------:R-:W3:Y:S01]  /*0020*/  S2UR UR6, SR_CTAID.X ;  /* 0x00000000000679c3 */ /* 0x000ee20000002500 */
[----:B------:R-:W-:Y:S01]  /*0030*/  ELECT P1, URZ, PT ;  /* 0x00000000003f782f */ /* 0x000fe20003820000 */
[----:B------:R-:W-:Y:S01]  /*0040*/  BSSY B0, `(.L_x_0) ;  /* 0x0000018000007945 */ /* 0x000fe20003800000 */
[----:B---3--:R-:W-:-:S02]  /*0050*/  MOV R17, UR6 ;  /* 0x0000000600117c02 */ /* 0x008fc40008000f00 */
[----:B--2---:R-:W-:-:S05]  /*0060*/  SHF.R.U32.HI R0, RZ, 0x5, R2 ;  /* 0x00000005ff007819 */ /* 0x004fca0000011602 */
[----:B------:R-:W2:Y:S02]  /*0070*/  SHFL.IDX PT, R3, R0, RZ, 0x1f ;  /* 0x00001fff00037589 */ /* 0x000ea400000e0000 */
[----:B--2---:R-:W-:Y:S02]  /*0080*/  R2UR UR4, R3 ;  /* 0x00000000030472ca */ /* 0x004fe400000e0000 */
[----:B------:R-:W-:-:S06]  /*0090*/  SHF.R.U32.HI R3, RZ, 0x7, R2 ;  /* 0x00000007ff037819 */ /* 0x000fcc0000011602 */
[----:B------:R-:W2:Y:S05]  /*00a0*/  SHFL.IDX PT, R3, R3, RZ, 0x1f ;  /* 0x00001fff03037589 */ /* 0x000eaa00000e0000 */
[----:B------:R-:W-:Y:S02]  /*00b0*/  USHF.R.S32.HI UR5, URZ, 0x1f, UR4 ;  /* 0x0000001f3f057899 */ /* 0x000fe40008011404 */
[----:B------:R-:W-:Y:S02]  /*00c0*/  ISETP.EQ.AND P2, PT, RZ, UR4, P1 ;  /* 0x00000004ff007c0c */ /* 0x000fe40008f42270 */
[----:B------:R-:W-:-:S04]  /*00d0*/  ULEA.HI UR5, UR5, UR4, URZ, 0x2 ;  /* 0x0000000405057291 */ /* 0x000fc8000f8f103f */
[----:B------:R-:W-:-:S04]  /*00e0*/  ULOP3.LUT UR5, UR5, 0xfffffffc, URZ, 0xc0, !UPT ;  /* 0xfffffffc05057892 */ /* 0x000fc8000f8ec03f */
[----:B------:R-:W-:-:S03]  /*00f0*/  UIADD3 UR5, UR4, -UR5, URZ ;  /* 0x8000000504057290 */ /* 0x000fc6000fffe03f */
[----:B-1----:R-:W-:Y:S09]  /*0100*/  @!P2 BRA `(.L_x_1) ;  /* 0x00000000002ca947 */ /* 0x002ff20003800000 */
[----:B------:R-:W-:Y:S02]  /*0110*/  ULDC.64 UR6, c[0x0][0x198] ;  /* 0x0000660000067ab9 */ /* 0x000fe40000000a00 */
[----:B------:R-:W-:Y:S02]  /*0120*/  UIADD3 UR8, UP0, UR6, 0xf0, URZ ;  /* 0x000000f006087890 */ /* 0x000fe4000ff1e03f */
[----:B------:R-:W-:Y:S02]  /*0130*/  UIADD3 UR10, UP1, UR6, 0x1f0, URZ ;  /* 0x000001f0060a7890 */ /* 0x000fe4000ff3e03f */
[----:B------:R-:W-:Y:S02]  /*0140*/  UIADD3 UR6, UP2, UR6, 0x2f0, URZ ;  /* 0x000002f006067890 */ /* 0x000fe4000ff5e03f */
[----:B------:R-:W-:Y:S02]  /*0150*/  UIADD3.X UR9, URZ, UR7, URZ, UP0, !UPT ;  /* 0x000000073f097290 */ /* 0x000fe400087fe43f */
[----:B------:R-:W-:-:S02]  /*0160*/  UIADD3.X UR11, URZ, UR7, URZ, UP1, !UPT ;  /* 0x000000073f0b7290 */ /* 0x000fc40008ffe43f */
[----:B------:R-:W-:-:S05]  /*0170*/  UIADD3.X UR7, URZ, UR7, URZ, UP2, !UPT ;  /* 0x000000073f077290 */ /* 0x000fca00097fe43f */
[----:B------:R1:W-:Y:S02]  /*0180*/  UTMACCTL.PF [UR8] ;  /* 0x00000000080079b9 */ /* 0x0003e40008040000 */
[----:B------:R1:W-:Y:S02]  /*0190*/  UTMACCTL.PF [UR10] ;  /* 0x000000000a0079b9 */ /* 0x0003e40008040000 */
[----:B------:R1:W-:Y:S02]  /*01a0*/  UTMACCTL.PF [UR6] ;  /* 0x00000000060079b9 */ /* 0x0003e40008040000 */
[----:B-1----:R-:W-:Y:S01]  /*01b0*/  NOP ;  /* 0x0000000000007918 */ /* 0x002fe20000000000 */
.L_x_1:
[----:B------:R-:W-:Y:S05]  /*01c0*/  BSYNC B0 ;  /* 0x0000000000007941 */ /* 0x000fea0003800000 */
.L_x_0:
[----:B------:R-:W1:Y:S01]  /*01d0*/  SHFL.IDX PT, R4, R0, RZ, 0x1f ;  /* 0x00001fff00047589 */ /* 0x000e6200000e0000 */
[----:B--2---:R-:W-:Y:S01]  /*01e0*/  R2UR UR61, R3 ;  /* 0x00000000033d72ca */ /* 0x004fe200000e0000 */
[----:B------:R-:W-:Y:S02]  /*01f0*/  UISETP.NE.AND UP0, UPT, UR5, 0x1, UPT ;  /* 0x000000010500788c */ /* 0x000fe4000bf05270 */
[----:B------:R-:W-:-:S10]  /*0200*/  UISETP.NE.AND UP1, UPT, UR5, 0x2, UPT ;  /* 0x000000020500788c */ /* 0x000fd4000bf25270 */
[----:B------:R-:W-:Y:S02]  /*0210*/  UIADD3 UR10, UR61, -0x1, URZ ;  /* 0xffffffff3d0a7890 */ /* 0x000fe4000fffe03f */
[----:B------:R-:W-:Y:S02]  /*0220*/  UISETP.EQ.AND UP2, UPT, UR61, URZ, !UP0 ;  /* 0x0000003f3d00728c */ /* 0x000fe4000c742270 */
[----:B------:R-:W-:Y:S02]  /*0230*/  UISETP.EQ.AND UP3, UPT, UR61, URZ, !UP1 ;  /* 0x0000003f3d00728c */ /* 0x000fe4000cf62270 */
[----:B------:R-:W-:Y:S02]  /*0240*/  UISETP.GE.U32.AND UP4, UPT, UR10, 0x4, UPT ;  /* 0x000000040a00788c */ /* 0x000fe4000bf86070 */
[----:B------:R-:W-:Y:S01]  /*0250*/  USEL UR4, URZ, 0x1, !UP2 ;  /* 0x000000013f047887 */ /* 0x000fe2000d000000 */
[----:B-1----:R-:W-:Y:S01]  /*0260*/  ISETP.NE.AND P0, PT, R4, RZ, PT ;  /* 0x000000ff0400720c */ /* 0x002fe20003f05270 */
[----:B------:R-:W-:Y:S01]  /*0270*/  USEL UR6, URZ, 0x1, !UP3 ;  /* 0x000000013f067887 */ /* 0x000fe2000d800000 */
[----:B------:R-:W-:Y:S01]  /*0280*/  MOV R4, UR5 ;  /* 0x0000000500047c02 */ /* 0x000fe20008000f00 */
[----:B------:R-:W-:-:S02]  /*0290*/  USEL UR7, UR4, 0x2, UP4 ;  /* 0x0000000204077887 */ /* 0x000fc4000a000000 */
[----:B------:R-:W-:-:S04]  /*02a0*/  USEL UR4, UR6, 0x2, UP4 ;  /* 0x0000000206047887 */ /* 0x000fc8000a000000 */
[----:B------:R-:W-:Y:S02]  /*02b0*/  MOV R18, UR7 ;  /* 0x0000000700127c02 */ /* 0x000fe40008000f00 */
[----:B------:R-:W-:Y:S02]  /*02c0*/  MOV R16, UR4 ;  /* 0x0000000400107c02 */ /* 0x000fe40008000f00 */
[----:B------:R-:W-:Y:S05]  /*02d0*/  @P0 BRA `(.L_x_2) ;  /* 0x0000000000480947 */ /* 0x000fea0003800000 */
[----:B------:R-:W1:Y:S01]  /*02e0*/  S2UR UR8, SR_CgaCtaId ;  /* 0x00000000000879c3 */ /* 0x000e620000008800 */
[----:B------:R-:W-:Y:S01]  /*02f0*/  UMOV UR4, 0x400 ;  /* 0x0000040000047882 */ /* 0x000fe20000000000 */
[----:B------:R-:W-:Y:S01]  /*0300*/  UMOV UR5, 0x1 ;  /* 0x0000000100057882 */ /* 0x000fe20000000000 */
[----:B------:R-:W-:Y:S01]  /*0310*/  UMOV UR6, 0x80 ;  /* 0x0000008000067882 */ /* 0x000fe20000000000 */
[----:B------:R-:W-:Y:S01]  /*0320*/  ELECT P0, URZ, PT ;  /* 0x00000000003f782f */ /* 0x000fe20003800000 */
[----:B------:R-:W-:-:S04]  /*0330*/  UIADD3 UR6, -UR6, 0x100000, URZ ;  /* 0x0010000006067890 */ /* 0x000fc8000fffe13f */
[----:B------:R-:W-:Y:S02]  /*0340*/  USHF.L.U32 UR7, UR6, 0xb, URZ ;  /* 0x0000000b06077899 */ /* 0x000fe4000800063f */
[----:B------:R-:W-:Y:S02]  /*0350*/  USHF.L.U32 UR6, UR6, 0x1, URZ ;  /* 0x0000000106067899 */ /* 0x000fe4000800063f */
[----:B-1----:R-:W-:Y:S02]  /*0360*/  ULEA UR8, UR8, UR4, 0x18 ;  /* 0x0000000408087291 */ /* 0x002fe4000f8ec03f */
[----:B------:R-:W-:-:S04]  /*0370*/  UIADD3 UR4, -UR5, 0x100000, URZ ;  /* 0x0010000005047890 */ /* 0x000fc8000fffe13f */
[----:B------:R-:W-:Y:S02]  /*0380*/  USHF.L.U32 UR5, UR4, 0xb, URZ ;  /* 0x0000000b04057899 */ /* 0x000fe4000800063f */
[----:B------:R-:W-:Y:S01]  /*0390*/  USHF.L.U32 UR4, UR4, 0x1, URZ ;  /* 0x0000000104047899 */ /* 0x000fe2000800063f */
[----:B------:R-:W1:Y:S11]  /*03a0*/  FENCE.VIEW.ASYNC.S ;  /* 0x00000000000073c6 */ /* 0x000e760000000000 */
[----:B-1----:R1:W2:Y:S01]  /*03b0*/  SYNCS.EXCH.64 URZ, [UR8+0x58450], UR4 ;  /* 0x05845004083f75b2 */ /* 0x0022a20008000100 */
[----:B------:R1:W3:Y:S01]  /*03c0*/  SYNCS.EXCH.64 URZ, [UR8+0x58460], UR6 ;  /* 0x05846006083f75b2 */ /* 0x0002e20008000100 */
[----:B------:R1:W4:Y:S01]  /*03d0*/  SYNCS.EXCH.64 URZ, [UR8+0x58458], UR4 ;  /* 0x05845804083f75b2 */ /* 0x0003220008000100 */
[----:B------:R1:W1:Y:S01]  /*03e0*/  SYNCS.EXCH.64 URZ, [UR8+0x58468], UR6 ;  /* 0x05846806083f75b2 */ /* 0x0002620008000100 */
[----:B------:R-:W-:Y:S01]  /*03f0*/  NOP ;  /* 0x0000000000007918 */ /* 0x000fe20000000000 */
.L_x_2:
[----:B------:R-:W5:Y:S01]  /*0400*/  SHFL.IDX PT, R3, R0, RZ, 0x1f ;  /* 0x00001fff00037589 */ /* 0x000f6200000e0000 */
[----:B------:R-:W-:Y:S01]  /*0410*/  NOP ;  /* 0x0000000000007918 */ /* 0x000fe20000000000 */
[----:B-----5:R-:W-:-:S13]  /*0420*/  ISETP.NE.AND P0, PT, R3, RZ, PT ;  /* 0x000000ff0300720c */ /* 0x020fda0003f05270 */
[----:B------:R-:W-:Y:S05]  /*0430*/  @P0 BRA `(.L_x_3) ;  /* 0x0000000000600947 */ /* 0x000fea0003800000 */
[----:B-1----:R-:W1:Y:S01]  /*0440*/  S2UR UR5, SR_CgaCtaId ;  /* 0x00000000000579c3 */ /* 0x002e620000008800 */
[----:B------:R-:W-:Y:S01]  /*0450*/  UMOV UR4, 0x400 ;  /* 0x0000040000047882 */ /* 0x000fe20000000000 */
[----:B------:R-:W-:Y:S01]  /*0460*/  UMOV UR6, 0x1 ;  /* 0x0000000100067882 */ /* 0x000fe20000000000 */
[----:B------:R-:W-:Y:S01]  /*0470*/  UMOV UR9, 0x100 ;  /* 0x0000010000097882 */ /* 0x000fe20000000000 */
[----:B------:R-:W-:-:S04]  /*0480*/  UIADD3 UR6, -UR6, 0x100000, URZ ;  /* 0x0010000006067890 */ /* 0x000fc8000fffe13f */
[----:B------:R-:W-:Y:S02]  /*0490*/  USHF.L.U32 UR7, UR6, 0xb, URZ ;  /* 0x0000000b06077899 */ /* 0x000fe4000800063f */
[----:B------:R-:W-:Y:S01]  /*04a0*/  USHF.L.U32 UR6, UR6, 0x1, URZ ;  /* 0x0000000106067899 */ /* 0x000fe2000800063f */
[----:B------:R-:W-:Y:S01]  /*04b0*/  ELECT P0, URZ, PT ;  /* 0x00000000003f782f */ /* 0x000fe20003800000 */
[----:B-1----:R-:W-:Y:S02]  /*04c0*/  ULEA UR8, UR5, UR4, 0x18 ;  /* 0x0000000405087291 */ /* 0x002fe4000f8ec03f */
[----:B------:R-:W-:-:S04]  /*04d0*/  UIADD3 UR4, -UR9, 0x100000, URZ ;  /* 0x0010000009047890 */ /* 0x000fc8000fffe13f */
[----:B------:R-:W-:Y:S02]  /*04e0*/  USHF.L.U32 UR5, UR4, 0xb, URZ ;  /* 0x0000000b04057899 */ /* 0x000fe4000800063f */
[----:B------:R-:W-:Y:S01]  /*04f0*/  USHF.L.U32 UR4, UR4, 0x1, URZ ;  /* 0x0000000104047899 */ /* 0x000fe2000800063f */
[----:B------:R-:W1:Y:S03]  /*0500*/  FENCE.VIEW.ASYNC.S ;  /* 0x00000000000073c6 */ /* 0x000e660000000000 */
[----:B-1----:R1:W1:Y:S08]  /*0510*/  SYNCS.EXCH.64 URZ, [UR8+0x58400], UR6 ;  /* 0x05840006083f75b2 */ /* 0x0022700008000100 */
[----:B------:R1:W1:Y:S01]  /*0520*/  SYNCS.EXCH.64 URZ, [UR8+0x58428], UR4 ;  /* 0x05842804083f75b2 */ /* 0x0002620008000100 */
        /* <DEDUP_REMOVED lines=8> */
[----:B------:R-:W-:Y:S01]  /*05b0*/  NOP ;  /* 0x0000000000007918 */ /* 0x000fe20000000000 */
.L_x_3:
        /* <DEDUP_REMOVED lines=21> */
[----:B------:R-:W-:Y:S01]  /*0710*/  NOP ;  /* 0x0000000000007918 */ /* 0x000fe20000000000 */
.L_x_4:
[----:B------:R-:W5:Y:S01]  /*0720*/  SHFL.IDX PT, R3, R0, RZ, 0x1f ;  /* 0x00001fff00037589 */ /* 0x000f6200000e0000 */
[----:B------:R-:W-:Y:S01]  /*0730*/  ELECT P0, URZ, PT ;  /* 0x00000000003f782f */ /* 0x000fe20003800000 */
[----:B------:R-:W-:Y:S01]  /*0740*/  NOP ;  /* 0x0000000000007918 */ /* 0x000fe20000000000 */
[----:B-1----:R-:W-:Y:S02]  /*0750*/  UMOV UR4, 0x80 ;  /* 0x0000008000047882 */ /* 0x002fe40000000000 */
[C---:B-----5:R-:W-:Y:S02]  /*0760*/  ISETP.NE.OR P0, PT, R3.reuse, RZ, !P0 ;  /* 0x000000ff0300720c */ /* 0x060fe40004705670 */
[----:B------:R-:W-:-:S11]  /*0770*/  ISETP.NE.AND P3, PT, R3, RZ, PT ;  /* 0x000000ff0300720c */ /* 0x000fd60003f65270 */
[----:B------:R-:W-:Y:S01]  /*0780*/  VOTEU.ALL UP2, P0 ;  /* 0x00000000003f7886 */ /* 0x000fe20000040000 */
[----:B------:R-:W-:Y:S01]  /*0790*/  VOTEU.ALL UP3, P0 ;  /* 0x00000000003f7886 */ /* 0x000fe20000060000 */
[----:B------:R-:W-:Y:S01]  /*07a0*/  VOTEU.ALL UP4, P0 ;  /* 0x00000000003f7886 */ /* 0x000fe20000080000 */
[----:B------:R-:W-:Y:S02]  /*07b0*/  VOTEU.ALL UP5, P0 ;  /* 0x00000000003f7886 */ /* 0x000fe400000a0000 */
[----:B------:R-:W1:Y:S01]  /*07c0*/  @!UP2 S2UR UR7, SR_CgaCtaId ;  /* 0x000000000007a9c3 */ /* 0x000e620000008800 */
[----:B------:R-:W-:Y:S01]  /*07d0*/  @!UP2 UMOV UR6, 0x400 ;  /* 0x000004000006a882 */ /* 0x000fe20000000000 */
[----:B------:R-:W-:-:S04]  /*07e0*/  @!UP2 UIADD3 UR4, -UR4, 0x100000, URZ ;  /* 0x001000000404a890 */ /* 0x000fc8000fffe13f */
[----:B------:R-:W-:Y:S02]  /*07f0*/  @!UP2 USHF.L.U32 UR5, UR4, 0xb, URZ ;  /* 0x0000000b0405a899 */ /* 0x000fe4000800063f */
[----:B------:R-:W-:Y:S02]  /*0800*/  @!UP2 USHF.L.U32 UR4, UR4, 0x1, URZ ;  /* 0x000000010404a899 */ /* 0x000fe4000800063f */
[----:B-1----:R-:W-:Y:S01]  /*0810*/  @!UP2 ULEA UR6, UR7, UR6, 0x18 ;  /* 0x000000060706a291 */ /* 0x002fe2000f8ec03f */
[----:B------:R-:W-:Y:S01]  /*0820*/  VOTEU.ALL UP2, P0 ;  /* 0x00000000003f7886 */ /* 0x000fe20000040000 */
[----:B------:R-:W1:Y:S10]  /*0830*/  FENCE.VIEW.ASYNC.S ;  /* 0x00000000000073c6 */ /* 0x000e740000000000 */
[----:B-1----:R1:W1:Y:S01]  /*0840*/  @!UP2 SYNCS.EXCH.64 URZ, [UR6+0x58490], UR4 ;  /* 0x05849004063fa5b2 */ /* 0x0022620008000100 */
[----:B------:R1:W1:Y:S01]  /*0850*/  @!UP3 SYNCS.EXCH.64 URZ, [UR6+0x58498], UR4 ;  /* 0x05849804063fb5b2 */ /* 0x0002620008000100 */
[----:B------:R1:W1:Y:S01]  /*0860*/  @!UP4 SYNCS.EXCH.64 URZ, [UR6+0x584a0], UR4 ;  /* 0x0584a004063fc5b2 */ /* 0x0002620008000100 */
[----:B------:R1:W1:Y:S01]  /*0870*/  @!UP5 SYNCS.EXCH.64 URZ, [UR6+0x584a8], UR4 ;  /* 0x0584a804063fd5b2 */ /* 0x0002620008000100 */
[----:B------:R-:W-:Y:S01]  /*0880*/  NOP ;  /* 0x0000000000007918 */ /* 0x000fe20000000000 */
[----:B------:R-:W-:Y:S05]  /*0890*/  @P3 BRA `(.L_x_5) ;  /* 0x0000000000583947 */ /* 0x000fea0003800000 */
[----:B-1----:R-:W1:Y:S01]  /*08a0*/  S2UR UR5, SR_CgaCtaId ;  /* 0x00000000000579c3 */ /* 0x002e620000008800 */
[----:B------:R-:W-:Y:S01]  /*08b0*/  UMOV UR4, 0x400 ;  /* 0x0000040000047882 */ /* 0x000fe20000000000 */
[----:B------:R-:W-:Y:S01]  /*08c0*/  UMOV UR6, 0x20 ;  /* 0x0000002000067882 */ /* 0x000fe20000000000 */
[----:B------:R-:W-:Y:S01]  /*08d0*/  UMOV UR7, 0x80 ;  /* 0x0000008000077882 */ /* 0x000fe20000000000 */
[----:B------:R-:W-:Y:S01]  /*08e0*/  ELECT P0, URZ, PT ;  /* 0x00000000003f782f */ /* 0x000fe20003800000 */
[----:B-1----:R-:W-:Y:S02]  /*08f0*/  ULEA UR8, UR5, UR4, 0x18 ;  /* 0x0000000405087291 */ /* 0x002fe4000f8ec03f */
[----:B------:R-:W-:-:S04]  /*0900*/  UIADD3 UR4, -UR6, 0x100000, URZ ;  /* 0x0010000006047890 */ /* 0x000fc8000fffe13f */
[----:B------:R-:W-:Y:S02]  /*0910*/  USHF.L.U32 UR5, UR4, 0xb, URZ ;  /* 0x0000000b04057899 */ /* 0x000fe4000800063f */
[----:B------:R-:W-:Y:S02]  /*0920*/  USHF.L.U32 UR4, UR4, 0x1, URZ ;  /* 0x0000000104047899 */ /* 0x000fe4000800063f */
        /* <DEDUP_REMOVED lines=13> */
.L_x_5:
[----:B------:R-:W-:Y:S01]  /*0a00*/  VOTEU.ANY UP2, P2 ;  /* 0x00000000003f7886 */ /* 0x000fe20001040100 */
[----:B-1----:R-:W-:Y:S01]  /*0a10*/  UMOV UR4, 0x40 ;  /* 0x0000004000047882 */ /* 0x002fe20000000000 */
[----:B------:R-:W-:Y:S01]  /*0a20*/  ISETP.NE.AND P3, PT, RZ, UR61, PT ;  /* 0x0000003dff007c0c */ /* 0x000fe2000bf65270 */
[----:B------:R-:W-:Y:S01]  /*0a30*/  NOP ;  /* 0x0000000000007918 */ /* 0x000fe20000000000 */
[----:B------:R-:W-:Y:S01]  /*0a40*/  ISETP.EQ.AND P0, PT, R4, 0x2, P1 ;  /* 0x000000020400780c */ /* 0x000fe20000f02270 */
[----:B------:R-:W1:Y:S01]  /*0a50*/  @UP2 S2UR UR7, SR_CgaCtaId ;  /* 0x00000000000729c3 */ /* 0x000e620000008800 */
[----:B------:R-:W-:Y:S01]  /*0a60*/  @UP2 UMOV UR6, 0x400 ;  /* 0x0000040000062882 */ /* 0x000fe20000000000 */
[----:B------:R-:W-:-:S04]  /*0a70*/  @UP2 UIADD3 UR4, -UR4, 0x100000, URZ ;  /* 0x0010000004042890 */ /* 0x000fc8000fffe13f */
[----:B------:R-:W-:Y:S02]  /*0a80*/  @UP2 USHF.L.U32 UR5, UR4, 0xb, URZ ;  /* 0x0000000b04052899 */ /* 0x000fe4000800063f */
[----:B------:R-:W-:Y:S02]  /*0a90*/  @UP2 USHF.L.U32 UR4, UR4, 0x1, URZ ;  /* 0x0000000104042899 */ /* 0x000fe4000800063f */
[----:B-1----:R-:W-:Y:S01]  /*0aa0*/  @UP2 ULEA UR6, UR7, UR6, 0x18 ;  /* 0x0000000607062291 */ /* 0x002fe2000f8ec03f */
[----:B------:R-:W-:Y:S01]  /*0ab0*/  VOTEU.ANY UP2, P2 ;  /* 0x00000000003f7886 */ /* 0x000fe20001040100 */
[----:B------:R-:W-:Y:S01]  /*0ac0*/  ISETP.EQ.AND P2, PT, R4, 0x1, P1 ;  /* 0x000000010400780c */ /* 0x000fe20000f42270 */
[----:B------:R-:W1:Y:S09]  /*0ad0*/  FENCE.VIEW.ASYNC.S ;  /* 0x00000000000073c6 */ /* 0x000e720000000000 */
[----:B-1----:R1:W2:Y:S01]  /*0ae0*/  @UP2 SYNCS.EXCH.64 URZ, [UR6+0x584b0], UR4 ;  /* 0x0584b004063f25b2 */ /* 0x0022a20008000100 */
[----:B------:R-:W-:Y:S01]  /*0af0*/  NOP ;  /* 0x0000000000007918 */ /* 0x000fe20000000000 */
[----:B--234-:R-:W-:Y:S06]  /*0b00*/  BAR.SYNC.DEFER_BLOCKING 0x0 ;  /* 0x0000000000007b1d */ /* 0x01cfec0000010000 */
[----:B------:R-:W-:Y:S05]  /*0b10*/  @!P3 BRA `(.L_x_6) ;  /* 0x0000010800a8b947 */ /* 0x000fea0003800000 */
[----:B------:R-:W-:-:S06]  /*0b20*/  UISETP.GT.U32.AND UP0, UPT, UR10, 0x3, UPT ;  /* 0x000000030a00788c */ /* 0x000fcc000bf04070 */
[----:B------:R-:W-:-:S13]  /*0b30*/  PLOP3.LUT P0, PT, PT, PT, UP0, 0x80, 0x0 ;  /* 0x000000000000781c */ /* 0x000fda0003f0f008 */
[----:B-1----:R-:W-:Y:S05]  /*0b40*/  @P0 EXIT ;  /* 0x000000000000094d */ /* 0x002fea0003800000 */
.L_x_7:
[----:B------:R-:W-:-:S08]  /*0b50*/  NOP ;  /* 0x0000000000007918 */ /* 0x000fd00000000000 */
[----:B------:R-:W1:Y:S02]  /*0b60*/  USETMAXREG.TRY_ALLOC.CTAPOOL UP0, 0xf0 ;  /* 0x000000f0000079c8 */ /* 0x000e640008000600 */
[----:B-1----:R-:W-:-:S13]  /*0b70*/  PLOP3.LUT P0, PT, PT, PT, UP0, 0x80, 0x0 ;  /* 0x000000000000781c */ /* 0x002fda0003f0f008 */
[----:B------:R-:W-:Y:S05]  /*0b80*/  @!P0 BRA `(.L_x_7) ;  /* 0xfffffffc00f08947 */ /* 0x000fea000383ffff */
[----:B------:R-:W-:Y:S02]  /*0b90*/  ULDC UR4, c[0x0][0xa00] ;  /* 0x0002800000047ab9 */ /* 0x000fe40000000800 */
[----:B------:R-:W-:-:S13]  /*0ba0*/  ISETP.GE.AND P0, PT, R17, UR4, PT ;  /* 0x0000000411007c0c */ /* 0x000fda000bf06270 */
[----:B------:R-:W-:Y:S05]  /*0bb0*/  @P0 EXIT ;  /* 0x000000000000094d */ /* 0x000fea0003800000 */
[----:B------:R-:W-:Y:S01]  /*0bc0*/  SHF.R.S32.HI R3, RZ, 0x1f, R2 ;  /* 0x0000001fff037819 */ /* 0x000fe20000011402 */
[----:B------:R-:W-:Y:S01]  /*0bd0*/  UISETP.NE.AND UP0, UPT, UR61, 0x1, UPT ;  /* 0x000000013d00788c */ /* 0x000fe2000bf05270 */
[----:B------:R-:W-:Y:S01]  /*0be0*/  R2UR UR4, R18 ;  /* 0x00000000120472ca */ /* 0x000fe200000e0000 */
[----:B------:R-:W-:Y:S01]  /*0bf0*/  UMOV UR45, URZ ;  /* 0x0000003f002d7c82 */ /* 0x000fe20008000000 */
[----:B------:R-:W-:Y:S01]  /*0c00*/  LEA.HI R3, R3, R2, RZ, 0x7 ;  /* 0x0000000203037211 */ /* 0x000fe200078f38ff */
[----:B------:R-:W-:Y:S01]  /*0c10*/  UMOV UR60, URZ ;  /* 0x0000003f003c7c82 */ /* 0x000fe20008000000 */
[----:B------:R-:W-:Y:S01]  /*0c20*/  MOV R22, RZ ;  /* 0x000000ff00167202 */ /* 0x000fe20000000f00 */
[----:B------:R-:W-:Y:S01]  /*0c30*/  UMOV UR36, URZ ;  /* 0x0000003f00247c82 */ /* 0x000fe20008000000 */
[----:B------:R-:W-:-:S04]  /*0c40*/  LOP3.LUT R3, R3, 0xffffff80, RZ, 0xc0, !PT ;  /* 0xffffff8003037812 */ /* 0x000fc800078ec0ff */
[----:B------:R-:W-:-:S03]  /*0c50*/  IADD3 R3, -R3, R2, RZ ;  /* 0x0000000203037210 */ /* 0x000fc60007ffe1ff */
[----:B------:R-:W-:Y:S01]  /*0c60*/  ULOP3.LUT UR5, UR4, 0x1, URZ, 0xfc, !UPT ;  /* 0x0000000104057892 */ /* 0x000fe2000f8efc3f */
[----:B------:R-:W-:Y:S01]  /*0c70*/  SHF.R.S32.HI R0, RZ, 0x1f, R3 ;  /* 0x0000001fff007819 */ /* 0x000fe20000011403 */
[----:B------:R-:W-:-:S03]  /*0c80*/  USEL UR4, URZ, 0x1, UP0 ;  /* 0x000000013f047887 */ /* 0x000fc60008000000 */
[----:B------:R-:W-:Y:S02]  /*0c90*/  LEA.HI R0, R0, R3, RZ, 0x2 ;  /* 0x0000000300007211 */ /* 0x000fe400078f10ff */
[----:B------:R-:W-:Y:S02]  /*0ca0*/  MOV R201, UR5 ;  /* 0x0000000500c97c02 */ /* 0x000fe40008000f00 */
[----:B------:R-:W-:Y:S02]  /*0cb0*/  LOP3.LUT R0, R0, 0x7ffffffc, RZ, 0xc0, !PT ;  /* 0x7ffffffc00007812 */ /* 0x000fe400078ec0ff */
[----:B------:R-:W-:Y:S02]  /*0cc0*/  MOV R23, UR4 ;  /* 0x0000000400177c02 */ /* 0x000fe40008000f00 */
[----:B------:R-:W-:-:S04]  /*0cd0*/  IADD3 R0, R3, -R0, RZ ;  /* 0x8000000003007210 */ /* 0x000fc80007ffe0ff */
[----:B------:R-:W-:-:S07]  /*0ce0*/  SHF.L.U32 R200, R0, 0x1, RZ ;  /* 0x0000000100c87819 */ /* 0x000fce00000006ff */
.L_x_85:
[----:B------:R-:W-:Y:S01]  /*0cf0*/  ULDC UR8, c[0x0][0xa04] ;  /* 0x0002810000087ab9 */ /* 0x000fe20000000800 */
[----:B------:R-:W-:Y:S01]  /*0d00*/  R2UR UR47, R17 ;  /* 0x00000000112f72ca */ /* 0x000fe200000e0000 */
[----:B------:R-:W-:Y:S01]  /*0d10*/  UISETP.NE.AND UP0, UPT, UR8, 0x1, UPT ;  /* 0x000000010800788c */ /* 0x000fe2000bf05270 */
[----:B------:R-:W-:Y:S01]  /*0d20*/  ULDC UR4, c[0x0][0xa10] ;  /* 0x0002840000047ab9 */ /* 0x000fe20000000800 */
[----:B------:R-:W-:Y:S01]  /*0d30*/  ULDC UR44, c[0x0][0xa1c] ;  /* 0x00028700002c7ab9 */ /* 0x000fe20000000800 */
[----:B------:R-:W-:Y:S02]  /*0d40*/  UISETP.NE.AND UP1, UPT, UR4, 0x1, UPT ;  /* 0x000000010400788c */ /* 0x000fe4000bf25270 */
[----:B------:R-:W-:-:S06]  /*0d50*/  UISETP.NE.AND UP2, UPT, UR61, 0x1, UPT ;  /* 0x000000013d00788c */ /* 0x000fcc000bf45270 */
[----:B------:R-:W-:Y:S01]  /*0d60*/  @UP0 ULDC.64 UR6, c[0x0][0xa08] ;  /* 0x0002820000060ab9 */ /* 0x000fe20000000a00 */
[----:B------:R-:W-:Y:S01]  /*0d70*/  PLOP3.LUT P0, PT, PT, PT, UP2, 0x80, 0x0 ;  /* 0x000000000000781c */ /* 0x000fe20003f0f028 */
[----:B------:R-:W-:-:S03]  /*0d80*/  UIMAD.WIDE.U32 UR4, UR47, UR6, URZ ;  /* 0x000000062f0472a5 */ /* 0x000fc6000f8e003f */
[----:B------:R-:W-:Y:S01]  /*0d90*/  @UP1 ULDC UR6, c[0x0][0xa18] ;  /* 0x0002860000061ab9 */ /* 0x000fe20000000800 */
[----:B------:R-:W-:Y:S02]  /*0da0*/  @UP0 USHF.R.U32.HI UR47, URZ, UR7, UR5 ;  /* 0x000000073f2f0299 */ /* 0x000fe40008011605 */
[----:B------:R-:W-:Y:S01]  /*0db0*/  UISETP.NE.AND UP0, UPT, UR44, 0x1, UPT ;  /* 0x000000012c00788c */ /* 0x000fe2000bf05270 */
[----:B------:R-:W-:Y:S02]  /*0dc0*/  @UP1 ULDC UR4, c[0x0][0xa14] ;  /* 0x0002850000041ab9 */ /* 0x000fe40000000800 */
[----:B------:R-:W-:Y:S02]  /*0dd0*/  UIMAD.WIDE.U32 UR4, UR47, UR4, URZ ;  /* 0x000000042f0472a5 */ /* 0x000fe4000f8e003f */
[----:B------:R-:W-:Y:S01]  /*0de0*/  IADD3 R0, RZ, -UR47, RZ ;  /* 0x8000002fff007c10 */ /* 0x000fe2000fffe0ff */
[----:B------:R-:W-:Y:S01]  /*0df0*/  UMOV UR46, UR47 ;  /* 0x0000002f002e7c82 */ /* 0x000fe20008000000 */
[----:B------:R-:W-:-:S03]  /*0e00*/  @UP1 USHF.R.U32.HI UR46, URZ, UR6, UR5 ;  /* 0x000000063f2e1299 */ /* 0x000fc60008011605 */
[----:B------:R-:W-:Y:S01]  /*0e10*/  IMAD R0, R0, UR8, R17 ;  /* 0x0000000800007c24 */ /* 0x000fe2000f8e0211 */
[----:B------:R-:W-:Y:S02]  /*0e20*/  @UP0 ULDC.64 UR6, c[0x0][0xa20] ;  /* 0x0002880000060ab9 */ /* 0x000fe40000000a00 */
[----:B------:R-:W-:-:S03]  /*0e30*/  UIMAD.WIDE.U32 UR4, UR46, UR6, URZ ;  /* 0x000000062e0472a5 */ /* 0x000fc6000f8e003f */
[----:B------:R-:W-:Y:S01]  /*0e40*/  UMOV UR6, UR46 ;  /* 0x0000002e00067c82 */ /* 0x000fe20008000000 */
[----:B------:R-:W-:-:S03]  /*0e50*/  @UP0 USHF.R.U32.HI UR6, URZ, UR7, UR5 ;  /* 0x000000073f060299 */ /* 0x000fc60008011605 */
[----:B------:R-:W-:Y:S01]  /*0e60*/  R2UR UR5, R0 ;  /* 0x00000000000572ca */ /* 0x000fe200000e0000 */
[----:B------:R-:W-:-:S04]  /*0e70*/  UIADD3 UR4, -UR6, URZ, URZ ;  /* 0x0000003f06047290 */ /* 0x000fc8000fffe13f */
[----:B------:R-:W-:-:S08]  /*0e80*/  UIMAD UR44, UR44, UR4, UR46 ;  /* 0x000000042c2c72a4 */ /* 0x000fd0000f8e022e */
[----:B------:R-:W-:Y:S01]  /*0e90*/  MOV R3, UR5 ;  /* 0x0000000500037c02 */ /* 0x000fe20008000f00 */
[----:B--2-4-:R-:W-:Y:S06]  /*0ea0*/  @!P0 BRA `(.L_x_8) ;  /* 0x0000000000688947 */ /* 0x014fec0003800000 */
[----:B------:R-:W-:-:S06]  /*0eb0*/  UISETP.NE.AND UP0, UPT, UR61, 0x2, UPT ;  /* 0x000000023d00788c */ /* 0x000fcc000bf05270 */
[----:B------:R-:W-:-:S13]  /*0ec0*/  PLOP3.LUT P1, PT, PT, PT, UP0, 0x80, 0x0 ;  /* 0x000000000000781c */ /* 0x000fda0003f2f008 */
[----:B------:R-:W-:Y:S05]  /*0ed0*/  @!P1 BRA `(.L_x_9) ;  /* 0x0000000000449947 */ /* 0x000fea0003800000 */
[----:B------:R-:W-:-:S06]  /*0ee0*/  UISETP.NE.AND UP0, UPT, UR61, 0x3, UPT ;  /* 0x000000033d00788c */ /* 0x000fcc000bf05270 */
[----:B------:R-:W-:-:S13]  /*0ef0*/  PLOP3.LUT P1, PT, PT, PT, UP0, 0x80, 0x0 ;  /* 0x000000000000781c */ /* 0x000fda0003f2f008 */
[----:B------:R-:W-:Y:S05]  /*0f00*/  @!P1 BRA `(.L_x_10) ;  /* 0x0000000000249947 */ /* 0x000fea0003800000 */
[----:B------:R-:W-:-:S06]  /*0f10*/  UISETP.NE.AND UP0, UPT, UR61, 0x4, UPT ;  /* 0x000000043d00788c */ /* 0x000fcc000bf05270 */
[----:B------:R-:W-:-:S13]  /*0f20*/  PLOP3.LUT P1, PT, PT, PT, UP0, 0x80, 0x0 ;  /* 0x000000000000781c */ /* 0x000fda0003f2f008 */
[----:B------:R-:W-:Y:S05]  /*0f30*/  @P1 BRA `(.L_x_11) ;  /* 0x0000000000541947 */ /* 0x000fea0003800000 */
[----:B------:R-:W-:Y:S02]  /*0f40*/  UIADD3 UR4, UR45, -0x1, URZ ;  /* 0xffffffff2d047890 */ /* 0x000fe4000fffe03f */
[----:B------:R-:W-:Y:S02]  /*0f50*/  ULOP3.LUT UR45, UR45, 0x1, URZ, 0xc, !UPT ;  /* 0x000000012d2d7892 */ /* 0x000fe4000f8e0c3f */
[----:B------:R-:W-:-:S04]  /*0f60*/  ULOP3.LUT UR4, UR4, 0x2, URZ, 0xc0, !UPT ;  /* 0x0000000204047892 */ /* 0x000fc8000f8ec03f */
[----:B------:R-:W-:-:S04]  /*0f70*/  USHF.R.U32.HI UR4, URZ, 0x1, UR4 ;  /* 0x000000013f047899 */ /* 0x000fc80008011604 */
[----:B------:R-:W-:Y:S01]  /*0f80*/  ULOP3.LUT UR60, UR60, UR4, URZ, 0x3c, !UPT ;  /* 0x000000043c3c7292 */ /* 0x000fe2000f8e3c3f */
[----:B------:R-:W-:Y:S11]  /*0f90*/  BRA `(.L_x_11) ;  /* 0x00000000003c7947 */ /* 0x000ff60003800000 */
.L_x_10:
[----:B------:R-:W-:Y:S02]  /*0fa0*/  ULOP3.LUT UP0, URZ, UR45, 0x2, URZ, 0xc0, !UPT ;  /* 0x000000022d3f7892 */ /* 0x000fe4000f80c03f */
[----:B------:R-:W-:Y:S02]  /*0fb0*/  ULOP3.LUT UR45, UR45, 0x1, URZ, 0xc0, !UPT ;  /* 0x000000012d2d7892 */ /* 0x000fe4000f8ec03f */
[----:B------:R-:W-:-:S04]  /*0fc0*/  USEL UR4, URZ, 0x1, UP0 ;  /* 0x000000013f047887 */ /* 0x000fc80008000000 */
[----:B------:R-:W-:Y:S01]  /*0fd0*/  ULOP3.LUT UR60, UR60, UR4, URZ, 0x3c, !UPT ;  /* 0x000000043c3c7292 */ /* 0x000fe2000f8e3c3f */
[----:B------:R-:W-:Y:S11]  /*0fe0*/  BRA `(.L_x_11) ;  /* 0x0000000000287947 */ /* 0x000ff60003800000 */
.L_x_9:
[----:B------:R-:W-:Y:S02]  /*0ff0*/  UIADD3 UR4, UR45, 0x1, URZ ;  /* 0x000000012d047890 */ /* 0x000fe4000fffe03f */
[----:B------:R-:W-:Y:S02]  /*1000*/  ULOP3.LUT UR45, UR45, 0x1, URZ, 0xc, !UPT ;  /* 0x000000012d2d7892 */ /* 0x000fe4000f8e0c3f */
[----:B------:R-:W-:-:S04]  /*1010*/  UISETP.GT.U32.AND UP0, UPT, UR4, 0x1, UPT ;  /* 0x000000010400788c */ /* 0x000fc8000bf04070 */
[----:B------:R-:W-:-:S04]  /*1020*/  USEL UR4, URZ, 0x1, !UP0 ;  /* 0x000000013f047887 */ /* 0x000fc8000c000000 */
[----:B------:R-:W-:Y:S01]  /*1030*/  ULOP3.LUT UR60, UR60, UR4, URZ, 0x3c, !UPT ;  /* 0x000000043c3c7292 */ /* 0x000fe2000f8e3c3f */
[----:B------:R-:W-:Y:S11]  /*1040*/  BRA `(.L_x_11) ;  /* 0x0000000000107947 */ /* 0x000ff60003800000 */
.L_x_8:
[----:B------:R-:W-:Y:S02]  /*1050*/  UISETP.GT.U32.AND UP0, UPT, UR45, 0x1, UPT ;  /* 0x000000012d00788c */ /* 0x000fe4000bf04070 */
[----:B------:R-:W-:Y:S02]  /*1060*/  ULOP3.LUT UR45, UR45, 0x1, URZ, 0xc0, !UPT ;  /* 0x000000012d2d7892 */ /* 0x000fe4000f8ec03f */
[----:B------:R-:W-:-:S04]  /*1070*/  USEL UR4, URZ, 0x1, !UP0 ;  /* 0x000000013f047887 */ /* 0x000fc8000c000000 */
[----:B------:R-:W-:-:S12]  /*1080*/  ULOP3.LUT UR60, UR60, UR4, URZ, 0x3c, !UPT ;  /* 0x000000043c3c7292 */ /* 0x000fd8000f8e3c3f */
.L_x_11:
[----:B------:R-:W-:Y:S05]  /*1090*/  @!P0 BRA `(.L_x_12) ;  /* 0x0000000000548947 */ /* 0x000fea0003800000 */
        /* <DEDUP_REMOVED lines=9> */
[----:B------:R-:W-:-:S13]  /*1130*/  R2UR UR4, R3 ;  /* 0x00000000030472ca */ /* 0x000fda00000e0000 */
[----:B------:R-:W-:-:S06]  /*1140*/  ULEA UR4, UR4, 0x3, 0x1 ;  /* 0x0000000304047891 */ /* 0x000fcc000f8e083f */
[----:B------:R-:W-:Y:S01]  /*1150*/  MOV R3, UR4 ;  /* 0x0000000400037c02 */ /* 0x000fe20008000f00 */
[----:B------:R-:W-:Y:S06]  /*1160*/  BRA `(.L_x_15) ;  /* 0x00000000002c7947 */ /* 0x000fec0003800000 */
.L_x_14:
[----:B------:R-:W-:-:S13]  /*1170*/  R2UR UR4, R3 ;  /* 0x00000000030472ca */ /* 0x000fda00000e0000 */
[----:B------:R-:W-:-:S06]  /*1180*/  ULEA UR4, UR4, 0x2, 0x1 ;  /* 0x0000000204047891 */ /* 0x000fcc000f8e083f */
[----:B------:R-:W-:Y:S01]  /*1190*/  MOV R3, UR4 ;  /* 0x0000000400037c02 */ /* 0x000fe20008000f00 */
[----:B------:R-:W-:Y:S06]  /*11a0*/  BRA `(.L_x_15) ;  /* 0x00000000001c7947 */ /* 0x000fec0003800000 */
.L_x_13:
[----:B------:R-:W-:-:S13]  /*11b0*/  R2UR UR4, R3 ;  /* 0x00000000030472ca */ /* 0x000fda00000e0000 */
[----:B------:R-:W-:-:S06]  /*11c0*/  ULEA UR4, UR4, 0x1, 0x1 ;  /* 0x0000000104047891 */ /* 0x000fcc000f8e083f */
[----:B------:R-:W-:Y:S01]  /*11d0*/  MOV R3, UR4 ;  /* 0x0000000400037c02 */ /* 0x000fe20008000f00 */
[----:B------:R-:W-:Y:S06]  /*11e0*/  BRA `(.L_x_15) ;  /* 0x00000000000c7947 */ /* 0x000fec0003800000 */
.L_x_12:
[----:B------:R-:W-:-:S13]  /*11f0*/  R2UR UR4, R3 ;  /* 0x00000000030472ca */ /* 0x000fda00000e0000 */
[----:B------:R-:W-:-:S06]  /*1200*/  USHF.L.U32 UR4, UR4, 0x1, URZ ;  /* 0x0000000104047899 */ /* 0x000fcc000800063f */
[----:B------:R-:W-:-:S07]  /*1210*/  MOV R3, UR4 ;  /* 0x0000000400037c02 */ /* 0x000fce0008000f00 */
.L_x_15:
[----:B------:R-:W-:-:S13]  /*1220*/  R2UR UR4, R16 ;  /* 0x00000000100472ca */ /* 0x000fda00000e0000 */
[----:B------:R-:W-:-:S04]  /*1230*/  ULOP3.LUT UR4, UR4, 0x1, URZ, 0xfc, !UPT ;  /* 0x0000000104047892 */ /* 0x000fc8000f8efc3f */
[----:B------:R-:W-:-:S06]  /*1240*/  UISETP.NE.AND UP0, UPT, UR4, 0x3, UPT ;  /* 0x000000030400788c */ /* 0x000fcc000bf05270 */
[----:B------:R-:W-:-:S13]  /*1250*/  PLOP3.LUT P0, PT, PT, PT, UP0, 0x80, 0x0 ;  /* 0x000000000000781c */ /* 0x000fda0003f0f008 */
[----:B------:R-:W-:Y:S05]  /*1260*/  @!P0 BRA `(.L_x_16) ;  /* 0x0000000000048947 */ /* 0x000fea0003800000 */
[----:B------:R-:W-:Y:S01]  /*1270*/  BPT.TRAP 0x1 ;  /* 0x000000040000795c */ /* 0x000fe20000300000 */
.L_x_16:
[----:B------:R-:W1:Y:S01]  /*1280*/  S2UR UR4, SR_CgaCtaId ;  /* 0x00000000000479c3 */ /* 0x000e620000008800 */
[----:B------:R-:W-:Y:S01]  /*1290*/  UMOV UR37, 0x400 ;  /* 0x0000040000257882 */ /* 0x000fe20000000000 */
[----:B------:R-:W-:Y:S02]  /*12a0*/  MOV R0, UR60 ;  /* 0x0000003c00007c02 */ /* 0x000fe40008000f00 */
[----:B------:R-:W-:Y:S02]  /*12b0*/  R2UR UR5, R201 ;  /* 0x00000000c90572ca */ /* 0x000fe400000e0000 */
[----:B------:R-:W-:-:S11]  /*12c0*/  SHF.L.U32 R0, R0, 0x1f, RZ ;  /* 0x0000001f00007819 */ /* 0x000fd600000006ff */
[----:B------:R-:W-:-:S06]  /*12d0*/  UISETP.NE.AND UP0, UPT, UR5, 0x3, UPT ;  /* 0x000000030500788c */ /* 0x000fcc000bf05270 */
[----:B------:R-:W-:Y:S01]  /*12e0*/  PLOP3.LUT P0, PT, PT, PT, UP0, 0x80, 0x0 ;  /* 0x000000000000781c */ /* 0x000fe20003f0f008 */
[----:B-1----:R-:W-:-:S04]  /*12f0*/  ULEA UR37, UR4, UR37, 0x18 ;  /* 0x0000002504257291 */ /* 0x002fc8000f8ec03f */
[----:B------:R-:W-:-:S09]  /*1300*/  ULEA UR4, UR45, UR37, 0x3 ;  /* 0x000000252d047291 */ /* 0x000fd2000f8e183f */
[----:B------:R-:W1:Y:S02]  /*1310*/  SYNCS.PHASECHK.TRANS64.TRYWAIT P1, [UR4+0x58450], R0 ;  /* 0x05845000ff0075a7 */ /* 0x000e640008020144 */
[----:B-1----:R-:W-:Y:S05]  /*1320*/  @!P1 BRA `(.L_x_17) ;  /* 0x0000012400709947 */ /* 0x002fea0003800000 */
.L_x_131:
[----:B------:R-:W-:Y:S05]  /*1330*/  @!P0 BRA `(.L_x_18) ;  /* 0x0000000000048947 */ /* 0x000fea0003800000 */
[----:B------:R-:W-:Y:S01]  /*1340*/  BPT.TRAP 0x1 ;  /* 0x000000040000795c */ /* 0x000fe20000300000 */
.L_x_18:
[----:B------:R-:W-:Y:S01]  /*1350*/  ULEA UR7, UR36, UR37, 0x3 ;  /* 0x0000002524077291 */ /* 0x000fe2000f8e183f */
[----:B------:R-:W-:Y:S01]  /*1360*/  SHF.L.U32 R4, R22, 0x1f, RZ ;  /* 0x0000001f16047819 */ /* 0x000fe200000006ff */
[----:B------:R-:W-:Y:S01]  /*1370*/  UIADD3 UR6, UR37, 0x58490, URZ ;  /* 0x0005849025067890 */ /* 0x000fe2000fffe03f */
[----:B-1----:R-:W-:Y:S01]  /*1380*/  SHF.L.U32 R5, R23, 0x1f, RZ ;  /* 0x0000001f17057819 */ /* 0x002fe200000006ff */
[----:B------:R-:W-:Y:S02]  /*1390*/  ULEA UR52, UR61, 0xfffffff8, 0x3 ;  /* 0xfffffff83d347891 */ /* 0x000fe4000f8e183f */
[----:B------:R-:W-:Y:S02]  /*13a0*/  ULEA UR4, UR61, UR6, 0x3 ;  /* 0x000000063d047291 */ /* 0x000fe4000f8e183f */
[----:B------:R-:W-:Y:S01]  /*13b0*/  ULOP3.LUT UR52, UR52, 0x8, URZ, 0xc, !UPT ;  /* 0x0000000834347892 */ /* 0x000fe2000f8e0c3f */
[----:B------:R-:W1:Y:S03]  /*13c0*/  SYNCS.PHASECHK.TRANS64.TRYWAIT P1, [UR7+0x58400], R4 ;  /* 0x05840004ff0075a7 */ /* 0x000e660008020147 */
[----:B------:R-:W-:Y:S01]  /*13d0*/  MOV R0, UR4 ;  /* 0x0000000400007c02 */ /* 0x000fe20008000f00 */
[----:B-1----:R-:W-:Y:S07]  /*13e0*/  @!P1 BRA `(.L_x_19) ;  /* 0x0000012400589947 */ /* 0x002fee0003800000 */
.L_x_132:
[----:B------:R-:W-:-:S09]  /*13f0*/  ULEA UR4, UR61, UR6, 0x3 ;  /* 0x000000063d047291 */ /* 0x000fd2000f8e183f */
[----:B------:R-:W2:Y:S02]  /*1400*/  SYNCS.PHASECHK.TRANS64.TRYWAIT P1, [UR4+-0x8], R5 ;  /* 0xfffff805ff0075a7 */ /* 0x000ea40008020144 */
[----:B--2---:R-:W-:Y:S05]  /*1410*/  @!P1 BRA `(.L_x_20) ;  /* 0x0000012400649947 */ /* 0x004fea0003800000 */
.L_x_133:
[----:B------:R-:W-:Y:S01]  /*1420*/  UIADD3 UR5, UR37, 0xe000, URZ ;  /* 0x0000e00025057890 */ /* 0x000fe2000fffe03f */
[----:B------:R-:W-:Y:S01]  /*1430*/  WARPGROUP.ARRIVE ;  /* 0x00000000000079c5 */ /* 0x000fe20000000000 */
[----:B------:R-:W-:Y:S01]  /*1440*/  USHF.R.U32.HI UR4, URZ, 0x4, UR37 ;  /* 0x000000043f047899 */ /* 0x000fe20008011625 */
[----:B------:R-:W2:Y:S01]  /*1450*/  LDC R11, c[0x0][0x28c] ;  /* 0x0000a300ff0b7b82 */ /* 0x000ea20000000800 */
[----:B------:R-:W-:Y:S01]  /*1460*/  USHF.R.U32.HI UR5, URZ, 0x4, UR5 ;  /* 0x000000043f057899 */ /* 0x000fe20008011605 */
[C---:B------:R-:W-:Y:S01]  /*1470*/  IADD3 R6, R200.reuse, 0x8, RZ ;  /* 0x00000008c8067810 */ /* 0x040fe20007ffe0ff */
[----:B------:R-:W-:Y:S01]  /*1480*/  ULOP3.LUT UR4, UR4, 0x3fff, URZ, 0xc0, !UPT ;  /* 0x00003fff04047892 */ /* 0x000fe2000f8ec03f */
[C---:B-1----:R-:W-:Y:S01]  /*1490*/  IADD3 R4, R200.reuse, 0x1, RZ ;  /* 0x00000001c8047810 */ /* 0x042fe20007ffe0ff */
[----:B------:R-:W-:Y:S01]  /*14a0*/  ULOP3.LUT UR38, UR5, 0x3fff, URZ, 0xc0, !UPT ;  /* 0x00003fff05267892 */ /* 0x000fe2000f8ec03f */
[----:B------:R-:W-:Y:S01]  /*14b0*/  IADD3 R10, R200, 0x9, RZ ;  /* 0x00000009c80a7810 */ /* 0x000fe20007ffe0ff */
[----:B------:R-:W-:Y:S01]  /*14c0*/  ULOP3.LUT UR4, UR4, 0x10000, URZ, 0xfc, !UPT ;  /* 0x0001000004047892 */ /* 0x000fe2000f8efc3f */
[----:B------:R-:W-:Y:S01]  /*14d0*/  P2R R91, PR, RZ, 0x1 ;  /* 0x00000001ff5b7803 */ /* 0x000fe20000000000 */
[----:B------:R-:W-:-:S02]  /*14e0*/  ULOP3.LUT UR39, UR38, 0x10000, URZ, 0xfc, !UPT ;  /* 0x0001000026277892 */ /* 0x000fc4000f8efc3f */
[----:B------:R-:W-:Y:S02]  /*14f0*/  UIMAD UR4, UR45, 0x700, UR4 ;  /* 0x000007002d0478a4 */ /* 0x000fe4000f8e0204 */
[----:B------:R-:W-:Y:S01]  /*1500*/  UIMAD UR5, UR36, 0xe00, UR39 ;  /* 0x00000e00240578a4 */ /* 0x000fe2000f8e0227 */
[----:B------:R-:W-:Y:S01]  /*1510*/  UMOV UR9, 0x80000020 ;  /* 0x8000002000097882 */ /* 0x000fe20000000000 */
[----:B------:R-:W-:Y:S01]  /*1520*/  UMOV UR11, 0x80000020 ;  /* 0x80000020000b7882 */ /* 0x000fe20000000000 */
[----:B------:R-:W-:Y:S02]  /*1530*/  MOV R21, UR9 ;  /* 0x0000000900157c02 */ /* 0x000fe40008000f00 */
[----:B------:R-:W-:Y:S01]  /*1540*/  UMOV UR8, UR4 ;  /* 0x0000000400087c82 */ /* 0x000fe20008000000 */
[----:B------:R-:W-:Y:S01]  /*1550*/  UMOV UR13, 0x80000020 ;  /* 0x80000020000d7882 */ /* 0x000fe20000000000 */
[----:B------:R-:W-:Y:S01]  /*1560*/  UMOV UR10, UR5 ;  /* 0x00000005000a7c82 */ /* 0x000fe20008000000 */
[----:B------:R-:W-:Y:S01]  /*1570*/  MOV R20, UR8 ;  /* 0x0000000800147c02 */ /* 0x000fe20008000f00 */
[----:B------:R-:W-:Y:S01]  /*1580*/  HGMMA.64x128x16.F32.BF16 R24, gdesc[UR8], RZ, !UPT, gsb0 ;  /* 0x01e00000081879f0 */ /* 0x000fe2000c0018ff */
[----:B------:R-:W-:Y:S01]  /*1590*/  UIADD3 UR8, UR4, 0x2, URZ ;  /* 0x0000000204087890 */ /* 0x000fe2000fffe03f */
[----:B------:R-:W-:Y:S01]  /*15a0*/  MOV R15, UR13 ;  /* 0x0000000d000f7c02 */ /* 0x000fe20008000f00 */
[----:B------:R-:W-:Y:S01]  /*15b0*/  UIADD3 UR9, UR5, 0x2, URZ ;  /* 0x0000000205097890 */ /* 0x000fe2000fffe03f */
[-C--:B--2---:R-:W-:Y:S01]  /*15c0*/  ISETP.GE.AND P1, PT, R6, R11.reuse, PT ;  /* 0x0000000b0600720c */ /* 0x084fe20003f26270 */
[----:B------:R-:W-:Y:S01]  /*15d0*/  UMOV UR15, 0x80000020 ;  /* 0x80000020000f7882 */ /* 0x000fe20000000000 */
[----:B------:R-:W-:Y:S01]  /*15e0*/  UIADD3 UR10, UR5, 0x400, URZ ;  /* 0x00000400050a7890 */ /* 0x000fe2000fffe03f */
[----:B------:R-:W-:Y:S01]  /*15f0*/  IADD3 R6, R200, 0x11, RZ ;  /* 0x00000011c8067810 */ /* 0x000fe20007ffe0ff */
[----:B------:R-:W-:Y:S01]  /*1600*/  UMOV UR12, UR8 ;  /* 0x00000008000c7c82 */ /* 0x000fe20008000000 */
[----:B------:R-:W-:Y:S01]  /*1610*/  UIADD3 UR8, UR4, 0x100, URZ ;  /* 0x0000010004087890 */ /* 0x000fe2000fffe03f */
[----:B------:R-:W-:Y:S01]  /*1620*/  MOV R14, UR12 ;  /* 0x0000000c000e7c02 */ /* 0x000fe20008000f00 */
[----:B------:R-:W-:Y:S01]  /*1630*/  UMOV UR14, UR9 ;  /* 0x00000009000e7c82 */ /* 0x000fe20008000000 */
[----:B------:R-:W-:Y:S01]  /*1640*/  UIADD3 UR9, UR5, 0x200, URZ ;  /* 0x0000020005097890 */ /* 0x000fe2000fffe03f */
[-C--:B------:R-:W-:Y:S01]  /*1650*/  ISETP.GE.AND P5, PT, R4, R11.reuse, PT ;  /* 0x0000000b0400720c */ /* 0x080fe20003fa6270 */
[----:B------:R-:W-:Y:S01]  /*1660*/  UMOV UR11, 0x80000020 ;  /* 0x80000020000b7882 */ /* 0x000fe20000000000 */
[----:B------:R-:W-:Y:S01]  /*1670*/  UIADD3 UR16, UR4, 0x300, URZ ;  /* 0x0000030004107890 */ /* 0x000fe2000fffe03f */
[-C--:B------:R-:W-:Y:S01]  /*1680*/  ISETP.GE.AND P6, PT, R200, R11.reuse, PT ;  /* 0x0000000bc800720c */ /* 0x080fe20003fc6270 */
[----:B------:R-:W-:Y:S01]  /*1690*/  UIADD3 UR18, UR5, 0x600, URZ ;  /* 0x0000060005127890 */ /* 0x000fe2000fffe03f */
[-C--:B------:R-:W-:Y:S01]  /*16a0*/  ISETP.GE.AND P4, PT, R6, R11.reuse, PT ;  /* 0x0000000b0600720c */ /* 0x080fe20003f86270 */
[----:B------:R-:W-:Y:S01]  /*16b0*/  UMOV UR17, 0x80000020 ;  /* 0x8000002000117882 */ /* 0x000fe20000000000 */
[----:B------:R-:W-:Y:S01]  /*16c0*/  UMOV UR19, 0x80000020 ;  /* 0x8000002000137882 */ /* 0x000fe20000000000 */
[----:B------:R-:W-:Y:S01]  /*16d0*/  UIADD3 UR20, UR4, 0x302, URZ ;  /* 0x0000030204147890 */ /* 0x000fe2000fffe03f */
[C---:B------:R-:W-:Y:S01]  /*16e0*/  IADD3 R4, R200.reuse, 0x10, RZ ;  /* 0x00000010c8047810 */ /* 0x040fe20007ffe0ff */
[----:B------:R-:W-:Y:S01]  /*16f0*/  UIADD3 UR22, UR5, 0x602, URZ ;  /* 0x0000060205167890 */ /* 0x000fe2000fffe03f */
[----:B------:R-:W-:Y:S01]  /*1700*/  IADD3 R6, R200, 0x20, RZ ;  /* 0x00000020c8067810 */ /* 0x000fe20007ffe0ff */
[----:B------:R-:W-:Y:S01]  /*1710*/  UMOV UR21, 0x80000020 ;  /* 0x8000002000157882 */ /* 0x000fe20000000000 */
[----:B------:R-:W-:Y:S01]  /*1720*/  UMOV UR23, 0x80000020 ;  /* 0x8000002000177882 */ /* 0x000fe20000000000 */
[----:B------:R-:W-:Y:S01]  /*1730*/  UIADD3 UR24, UR4, 0x400, URZ ;  /* 0x0000040004187890 */ /* 0x000fe2000fffe03f */
[-C--:B------:R-:W-:Y:S01]  /*1740*/  ISETP.GE.AND P3, PT, R4, R11.reuse, PT ;  /* 0x0000000b0400720c */ /* 0x080fe20003f66270 */
[----:B------:R-:W-:Y:S01]  /*1750*/  UIADD3 UR26, UR5, 0x800, URZ ;  /* 0x00000800051a7890 */ /* 0x000fe2000fffe03f */
[----:B------:R-:W-:Y:S01]  /*1760*/  ISETP.GE.AND P2, PT, R10, R11, PT ;  /* 0x0000000b0a00720c */ /* 0x000fe20003f46270 */
[----:B------:R-:W-:Y:S01]  /*1770*/  UMOV UR25, 0x80000020 ;  /* 0x8000002000197882 */ /* 0x000fe20000000000 */
[----:B------:R-:W-:Y:S01]  /*1780*/  UMOV UR27, 0x80000020 ;  /* 0x80000020001b7882 */ /* 0x000fe20000000000 */
[----:B------:R-:W-:Y:S01]  /*1790*/  UIADD3 UR28, UR4, 0x402, URZ ;  /* 0x00000402041c7890 */ /* 0x000fe2000fffe03f */
[----:B------:R-:W-:Y:S01]  /*17a0*/  IADD3 R4, R200, 0x18, RZ ;  /* 0x00000018c8047810 */ /* 0x000fe20007ffe0ff */
[----:B------:R-:W-:Y:S01]  /*17b0*/  UIADD3 UR30, UR5, 0x802, URZ ;  /* 0x00000802051e7890 */ /* 0x000fe2000fffe03f */
[----:B------:R-:W-:Y:S01]  /*17c0*/  UMOV UR29, 0x80000020 ;  /* 0x80000020001d7882 */ /* 0x000fe20000000000 */
[----:B------:R-:W-:Y:S01]  /*17d0*/  UMOV UR31, 0x80000020 ;  /* 0x80000020001f7882 */ /* 0x000fe20000000000 */
[----:B------:R-:W-:-:S02]  /*17e0*/  UIADD3 UR32, UR4, 0x500, URZ ;  /* 0x0000050004207890 */ /* 0x000fc4000fffe03f */
[----:B------:R-:W-:Y:S01]  /*17f0*/  UIADD3 UR34, UR5, 0xa00, URZ ;  /* 0x00000a0005227890 */ /* 0x000fe2000fffe03f */
[----:B------:R-:W-:Y:S01]  /*1800*/  UMOV UR33, 0x80000020 ;  /* 0x8000002000217882 */ /* 0x000fe20000000000 */
[----:B------:R-:W-:Y:S01]  /*1810*/  UMOV UR35, 0x80000020 ;  /* 0x8000002000237882 */ /* 0x000fe20000000000 */
[----:B------:R-:W-:Y:S02]  /*1820*/  UIADD3 UR40, UR4, 0x502, URZ ;  /* 0x0000050204287890 */ /* 0x000fe4000fffe03f */
[----:B------:R-:W-:Y:S01]  /*1830*/  UIADD3 UR42, UR5, 0xa02, URZ ;  /* 0x00000a02052a7890 */ /* 0x000fe2000fffe03f */
[----:B------:R-:W-:Y:S01]  /*1840*/  UMOV UR41, 0x80000020 ;  /* 0x8000002000297882 */ /* 0x000fe20000000000 */
[----:B------:R-:W-:Y:S01]  /*1850*/  UMOV UR43, 0x80000020 ;  /* 0x80000020002b7882 */ /* 0x000fe20000000000 */
[----:B------:R-:W-:Y:S02]  /*1860*/  UIADD3 UR48, UR4, 0x600, URZ ;  /* 0x0000060004307890 */ /* 0x000fe4000fffe03f */
[----:B------:R-:W-:Y:S01]  /*1870*/  UIADD3 UR50, UR5, 0xc00, URZ ;  /* 0x00000c0005327890 */ /* 0x000fe2000fffe03f */
[----:B------:R-:W-:Y:S01]  /*1880*/  UMOV UR49, 0x80000020 ;  /* 0x8000002000317882 */ /* 0x000fe20000000000 */
[----:B------:R-:W-:Y:S01]  /*1890*/  UMOV UR51, 0x80000020 ;  /* 0x8000002000337882 */ /* 0x000fe20000000000 */
[----:B------:R-:W-:-:S02]  /*18a0*/  UIADD3 UR56, UR4, 0x602, URZ ;  /* 0x0000060204387890 */ /* 0x000fc4000fffe03f */
[----:B------:R-:W-:Y:S01]  /*18b0*/  UIADD3 UR58, UR5, 0xc02, URZ ;  /* 0x00000c02053a7890 */ /* 0x000fe2000fffe03f */
[----:B------:R-:W-:Y:S01]  /*18c0*/  UMOV UR57, 0x80000020 ;  /* 0x8000002000397882 */ /* 0x000fe20000000000 */
[----:B------:R-:W-:Y:S01]  /*18d0*/  UMOV UR59, 0x80000020 ;  /* 0x80000020003b7882 */ /* 0x000fe20000000000 */
[----:B------:R-:W-:Y:S02]  /*18e0*/  WARPGROUP.DEPBAR.LE gsb0, 0x0 ;  /* 0x00008000000079c5 */ /* 0x000fe40000010000 */
[----:B------:R-:W-:-:S06]  /*18f0*/  WARPGROUP.ARRIVE ;  /* 0x00000000000079c5 */ /* 0x000fcc0000000000 */
[----:B------:R-:W-:Y:S01]  /*1900*/  HGMMA.64x128x16.F32.BF16 R24, gdesc[UR12], R24, gsb0 ;  /* 0x01e000000c1879f0 */ /* 0x000fe20008001818 */
[----:B------:R-:W-:Y:S01]  /*1910*/  UMOV UR12, UR8 ;  /* 0x00000008000c7c82 */ /* 0x000fe20008000000 */
[----:B------:R-:W-:Y:S01]  /*1920*/  UMOV UR13, 0x80000020 ;  /* 0x80000020000d7882 */ /* 0x000fe20000000000 */
[----:B------:R-:W-:Y:S01]  /*1930*/  UMOV UR14, UR9 ;  /* 0x00000009000e7c82 */ /* 0x000fe20008000000 */
[----:B------:R-:W-:Y:S01]  /*1940*/  UMOV UR15, 0x80000020 ;  /* 0x80000020000f7882 */ /* 0x000fe20000000000 */
[----:B------:R-:W-:Y:S01]  /*1950*/  UIADD3 UR8, UR4, 0x102, URZ ;  /* 0x0000010204087890 */ /* 0x000fe2000fffe03f */
[----:B------:R-:W-:Y:S01]  /*1960*/  MOV R12, UR12 ;  /* 0x0000000c000c7c02 */ /* 0x000fe20008000f00 */
[----:B------:R-:W-:Y:S01]  /*1970*/  UIADD3 UR9, UR5, 0x202, URZ ;  /* 0x0000020205097890 */ /* 0x000fe2000fffe03f */
[----:B------:R-:W-:Y:S01]  /*1980*/  MOV R13, UR13 ;  /* 0x0000000d000d7c02 */ /* 0x000fe20008000f00 */
        /* <DEDUP_REMOVED lines=9> */
[----:B------:R-:W-:Y:S01]  /*1a20*/  UMOV UR9, 0x80000020 ;  /* 0x8000002000097882 */ /* 0x000fe20000000000 */
[----:B------:R-:W-:Y:S01]  /*1a30*/  MOV R9, UR13 ;  /* 0x0000000d00097c02 */ /* 0x000fe20008000f00 */
[----:B------:R-:W-:Y:S02]  /*1a40*/  WARPGROUP.DEPBAR.LE gsb0, 0x0 ;  /* 0x00008000000079c5 */ /* 0x000fe40000010000 */
[----:B------:R-:W-:-:S06]  /*1a50*/  WARPGROUP.ARRIVE ;  /* 0x00000000000079c5 */ /* 0x000fcc0000000000 */
[----:B------:R-:W-:Y:S01]  /*1a60*/  HGMMA.64x128x16.F32.BF16 R24, gdesc[UR12], R24, gsb0 ;  /* 0x01e000000c1879f0 */ /* 0x000fe20008001818 */
[----:B------:R-:W-:Y:S02]  /*1a70*/  UIADD3 UR12, UR4, 0x202, URZ ;  /* 0x00000202040c7890 */ /* 0x000fe4000fffe03f */
[----:B------:R-:W-:Y:S01]  /*1a80*/  UIADD3 UR14, UR5, 0x402, URZ ;  /* 0x00000402050e7890 */ /* 0x000fe2000fffe03f */
[----:B------:R-:W-:Y:S01]  /*1a90*/  UMOV UR13, 0x80000020 ;  /* 0x80000020000d7882 */ /* 0x000fe20000000000 */
[----:B------:R-:W-:Y:S01]  /*1aa0*/  UMOV UR15, 0x80000020 ;  /* 0x80000020000f7882 */ /* 0x000fe20000000000 */
[----:B------:R-:W-:Y:S01]  /*1ab0*/  ULDC UR4, c[0x0][0x604] ;  /* 0x0001810000047ab9 */ /* 0x000fe20000000800 */
[----:B------:R-:W-:Y:S02]  /*1ac0*/  WARPGROUP.DEPBAR.LE gsb0, 0x0 ;  /* 0x00008000000079c5 */ /* 0x000fe40000010000 */
[----:B------:R-:W-:-:S06]  /*1ad0*/  WARPGROUP.ARRIVE ;  /* 0x00000000000079c5 */ /* 0x000fcc0000000000 */
[----:B------:R-:W-:Y:S03]  /*1ae0*/  HGMMA.64x128x16.F32.BF16 R24, gdesc[UR8], R24, gsb0 ;  /* 0x01e00000081879f0 */ /* 0x000fe60008001818 */
[----:B------:R-:W-:Y:S02]  /*1af0*/  WARPGROUP.DEPBAR.LE gsb0, 0x0 ;  /* 0x00008000000079c5 */ /* 0x000fe40000010000 */
[----:B------:R-:W-:-:S07]  /*1b00*/  WARPGROUP.ARRIVE ;  /* 0x00000000000079c5 */ /* 0x000fce0000000000 */
        /* <DEDUP_REMOVED lines=26> */
[----:B------:R-:W-:Y:S02]  /*1cb0*/  FSEL R24, R24, -INF , !P6 ;  /* 0xff80000018187808 */ /* 0x000fe40007000000 */
[----:B------:R-:W-:Y:S02]  /*1cc0*/  FSEL R25, R25, -INF , !P5 ;  /* 0xff80000019197808 */ /* 0x000fe40006800000 */
[----:B------:R-:W-:Y:S02]  /*1cd0*/  FSEL R28, R28, -INF , !P1 ;  /* 0xff8000001c1c7808 */ /* 0x000fe40004800000 */
[----:B------:R-:W-:-:S02]  /*1ce0*/  FSEL R30, R30, -INF , !P1 ;  /* 0xff8000001e1e7808 */ /* 0x000fc40004800000 */
[----:B------:R-:W-:Y:S02]  /*1cf0*/  ISETP.GE.AND P1, PT, R6, R11, PT ;  /* 0x0000000b0600720c */ /* 0x000fe40003f26270 */
[----:B------:R-:W-:Y:S02]  /*1d00*/  IADD3 R6, R200, 0x28, RZ ;  /* 0x00000028c8067810 */ /* 0x000fe40007ffe0ff */
[----:B------:R-:W-:Y:S02]  /*1d10*/  FMNMX R5, R24, R25, !PT ;  /* 0x0000001918057209 */ /* 0x000fe40007800000 */
[----:B------:R-:W-:Y:S02]  /*1d20*/  FSEL R32, R32, -INF , !P3 ;  /* 0xff80000020207808 */ /* 0x000fe40005800000 */
[----:B------:R-:W-:Y:S02]  /*1d30*/  FSEL R34, R34, -INF , !P3 ;  /* 0xff80000022227808 */ /* 0x000fe40005800000 */
[----:B------:R-:W-:-:S02]  /*1d40*/  FSEL R26, R26, -INF , !P6 ;  /* 0xff8000001a1a7808 */ /* 0x000fc40007000000 */
[-C--:B------:R-:W-:Y:S02]  /*1d50*/  ISETP.GE.AND P3, PT, R6, R11.reuse, PT ;  /* 0x0000000b0600720c */ /* 0x080fe40003f66270 */
[----:B------:R-:W-:Y:S02]  /*1d60*/  ISETP.GE.AND P6, PT, R4, R11, PT ;  /* 0x0000000b0400720c */ /* 0x000fe40003fc6270 */
[----:B------:R-:W-:Y:S02]  /*1d70*/  FSEL R29, R29, -INF , !P2 ;  /* 0xff8000001d1d7808 */ /* 0x000fe40005000000 */
[----:B------:R-:W-:Y:S02]  /*1d80*/  FMNMX R6, R28, R5, !PT ;  /* 0x000000051c067209 */ /* 0x000fe40007800000 */
[----:B------:R-:W-:Y:S02]  /*1d90*/  IADD3 R4, R200, 0x19, RZ ;  /* 0x00000019c8047810 */ /* 0x000fe40007ffe0ff */
[----:B------:R-:W-:-:S02]  /*1da0*/  FSEL R27, R27, -INF , !P5 ;  /* 0xff8000001b1b7808 */ /* 0x000fc40006800000 */
[----:B------:R-:W-:Y:S02]  /*1db0*/  FMNMX R5, R29, R6, !PT ;  /* 0x000000061d057209 */ /* 0x000fe40007800000 */
[----:B------:R-:W-:Y:S02]  /*1dc0*/  ISETP.GE.AND P5, PT, R4, R11, PT ;  /* 0x0000000b0400720c */ /* 0x000fe40003fa6270 */
[----:B------:R-:W-:Y:S02]  /*1dd0*/  IADD3 R4, R200, 0x21, RZ ;  /* 0x00000021c8047810 */ /* 0x000fe40007ffe0ff */
[----:B------:R-:W-:Y:S02]  /*1de0*/  FSEL R33, R33, -INF , !P4 ;  /* 0xff80000021217808 */ /* 0x000fe40006000000 */
[----:B------:R-:W-:Y:S02]  /*1df0*/  FMNMX R6, R32, R5, !PT ;  /* 0x0000000520067209 */ /* 0x000fe40007800000 */
[----:B------:R-:W-:-:S02]  /*1e00*/  FSEL R31, R31, -INF , !P2 ;  /* 0xff8000001f1f7808 */ /* 0x000fc40005000000 */
[-C--:B------:R-:W-:Y:S02]  /*1e10*/  ISETP.GE.AND P2, PT, R4, R11.reuse, PT ;  /* 0x0000000b0400720c */ /* 0x080fe40003f46270 */
[----:B------:R-:W-:Y:S02]  /*1e20*/  IADD3 R4, R200, 0x29, RZ ;  /* 0x00000029c8047810 */ /* 0x000fe40007ffe0ff */
[----:B------:R-:W-:Y:S02]  /*1e30*/  FSEL R36, R36, -INF , !P6 ;  /* 0xff80000024247808 */ /* 0x000fe40007000000 */
[----:B------:R-:W-:Y:S02]  /*1e40*/  FMNMX R5, R33, R6, !PT ;  /* 0x0000000621057209 */ /* 0x000fe40007800000 */
[----:B------:R-:W-:Y:S02]  /*1e50*/  FSEL R35, R35, -INF , !P4 ;  /* 0xff80000023237808 */ /* 0x000fe40006000000 */
[----:B------:R-:W-:-:S02]  /*1e60*/  ISETP.GE.AND P4, PT, R4, R11, PT ;  /* 0x0000000b0400720c */ /* 0x000fc40003f86270 */
[----:B------:R-:W-:Y:S02]  /*1e70*/  IADD3 R4, R200, 0x30, RZ ;  /* 0x00000030c8047810 */ /* 0x000fe40007ffe0ff */
[----:B------:R-:W-:Y:S02]  /*1e80*/  FSEL R37, R37, -INF , !P5 ;  /* 0xff80000025257808 */ /* 0x000fe40006800000 */
[----:B------:R-:W-:Y:S02]  /*1e90*/  FMNMX R6, R36, R5, !PT ;  /* 0x0000000524067209 */ /* 0x000fe40007800000 */
[----:B------:R-:W-:Y:S02]  /*1ea0*/  FSEL R38, R38, -INF , !P6 ;  /* 0xff80000026267808 */ /* 0x000fe40007000000 */
[----:B------:R-:W-:Y:S02]  /*1eb0*/  ISETP.GE.AND P6, PT, R4, R11, PT ;  /* 0x0000000b0400720c */ /* 0x000fe40003fc6270 */
[----:B------:R-:W-:-:S02]  /*1ec0*/  FSEL R40, R40, -INF , !P1 ;  /* 0xff80000028287808 */ /* 0x000fc40004800000 */
[----:B------:R-:W-:Y:S02]  /*1ed0*/  FMNMX R5, R37, R6, !PT ;  /* 0x0000000625057209 */ /* 0x000fe40007800000 */
[----:B------:R-:W-:Y:S02]  /*1ee0*/  IADD3 R4, R200, 0x31, RZ ;  /* 0x00000031c8047810 */ /* 0x000fe40007ffe0ff */
[----:B------:R-:W-:Y:S02]  /*1ef0*/  FSEL R39, R39, -INF , !P5 ;  /* 0xff80000027277808 */ /* 0x000fe40006800000 */
[----:B------:R-:W-:Y:S02]  /*1f00*/  FSEL R41, R41, -INF , !P2 ;  /* 0xff80000029297808 */ /* 0x000fe40005000000 */
[----:B------:R-:W-:Y:S02]  /*1f10*/  FMNMX R6, R40, R5, !PT ;  /* 0x0000000528067209 */ /* 0x000fe40007800000 */
[----:B------:R-:W-:-:S02]  /*1f20*/  ISETP.GE.AND P5, PT, R4, R11, PT ;  /* 0x0000000b0400720c */ /* 0x000fc40003fa6270 */
[----:B------:R-:W-:Y:S02]  /*1f30*/  IADD3 R4, R200, 0x38, RZ ;  /* 0x00000038c8047810 */ /* 0x000fe40007ffe0ff */
[----:B------:R-:W-:Y:S02]  /*1f40*/  FSEL R44, R44, -INF , !P3 ;  /* 0xff8000002c2c7808 */ /* 0x000fe40005800000 */
[----:B------:R-:W-:Y:S02]  /*1f50*/  FMNMX R5, R41, R6, !PT ;  /* 0x0000000629057209 */ /* 0x000fe40007800000 */
[----:B------:R-:W-:Y:S02]  /*1f60*/  FSEL R42, R42, -INF , !P1 ;  /* 0xff8000002a2a7808 */ /* 0x000fe40004800000 */
[----:B------:R-:W-:Y:S02]  /*1f70*/  ISETP.GE.AND P1, PT, R4, R11, PT ;  /* 0x0000000b0400720c */ /* 0x000fe40003f26270 */
[----:B------:R-:W-:-:S02]  /*1f80*/  IADD3 R4, R200, 0x39, RZ ;  /* 0x00000039c8047810 */ /* 0x000fc40007ffe0ff */
[----:B------:R-:W-:Y:S02]  /*1f90*/  FSEL R45, R45, -INF , !P4 ;  /* 0xff8000002d2d7808 */ /* 0x000fe40006000000 */
[----:B------:R-:W-:Y:S02]  /*1fa0*/  FMNMX R6, R44, R5, !PT ;  /* 0x000000052c067209 */ /* 0x000fe40007800000 */
[----:B------:R-:W-:Y:S02]  /*1fb0*/  FSEL R43, R43, -INF , !P2 ;  /* 0xff8000002b2b7808 */ /* 0x000fe40005000000 */
[----:B------:R-:W-:Y:S02]  /*1fc0*/  ISETP.GE.AND P2, PT, R4, R11, PT ;  /* 0x0000000b0400720c */ /* 0x000fe40003f46270 */
[----:B------:R-:W-:Y:S02]  /*1fd0*/  IADD3 R4, R200, 0x40, RZ ;  /* 0x00000040c8047810 */ /* 0x000fe40007ffe0ff */
[----:B------:R-:W-:-:S02]  /*1fe0*/  FSEL R48, R48, -INF , !P6 ;  /* 0xff80000030307808 */ /* 0x000fc40007000000 */
[----:B------:R-:W-:Y:S02]  /*1ff0*/  FMNMX R5, R45, R6, !PT ;  /* 0x000000062d057209 */ /* 0x000fe40007800000 */
[----:B------:R-:W-:Y:S02]  /*2000*/  FSEL R46, R46, -INF , !P3 ;  /* 0xff8000002e2e7808 */ /* 0x000fe40005800000 */
[----:B------:R-:W-:Y:S02]  /*2010*/  ISETP.GE.AND P3, PT, R4, R11, PT ;  /* 0x0000000b0400720c */ /* 0x000fe40003f66270 */
[----:B------:R-:W-:Y:S02]  /*2020*/  FSEL R49, R49, -INF , !P5 ;  /* 0xff80000031317808 */ /* 0x000fe40006800000 */
[----:B------:R-:W-:Y:S02]  /*2030*/  FMNMX R6, R48, R5, !PT ;  /* 0x0000000530067209 */ /* 0x000fe40007800000 */
[----:B------:R-:W-:-:S02]  /*2040*/  IADD3 R4, R200, 0x41, RZ ;  /* 0x00000041c8047810 */ /* 0x000fc40007ffe0ff */
[----:B------:R-:W-:Y:S02]  /*2050*/  FSEL R47, R47, -INF , !P4 ;  /* 0xff8000002f2f7808 */ /* 0x000fe40006000000 */
[----:B------:R-:W-:Y:S02]  /*2060*/  FSEL R52, R52, -INF , !P1 ;  /* 0xff80000034347808 */ /* 0x000fe40004800000 */
[----:B------:R-:W-:Y:S02]  /*2070*/  FMNMX R5, R49, R6, !PT ;  /* 0x0000000631057209 */ /* 0x000fe40007800000 */
[----:B------:R-:W-:Y:S02]  /*2080*/  ISETP.GE.AND P4, PT, R4, R11, PT ;  /* 0x0000000b0400720c */ /* 0x000fe40003f86270 */
[----:B------:R-:W-:Y:S02]  /*2090*/  IADD3 R4, R200, 0x48, RZ ;  /* 0x00000048c8047810 */ /* 0x000fe40007ffe0ff */
[----:B------:R-:W-:-:S02]  /*20a0*/  FSEL R53, R53, -INF , !P2 ;  /* 0xff80000035357808 */ /* 0x000fc40005000000 */
[----:B------:R-:W-:Y:S02]  /*20b0*/  FMNMX R6, R52, R5, !PT ;  /* 0x0000000534067209 */ /* 0x000fe40007800000 */
[----:B------:R-:W-:Y:S02]  /*20c0*/  FSEL R50, R50, -INF , !P6 ;  /* 0xff80000032327808 */ /* 0x000fe40007000000 */
[----:B------:R-:W-:Y:S02]  /*20d0*/  ISETP.GE.AND P6, PT, R4, R11, PT ;  /* 0x0000000b0400720c */ /* 0x000fe40003fc6270 */
[----:B------:R-:W-:Y:S02]  /*20e0*/  IADD3 R4, R200, 0x49, RZ ;  /* 0x00000049c8047810 */ /* 0x000fe40007ffe0ff */
[----:B------:R-:W-:Y:S02]  /*20f0*/  FSEL R56, R56, -INF , !P3 ;  /* 0xff80000038387808 */ /* 0x000fe40005800000 */
[----:B------:R-:W-:-:S02]  /*2100*/  FMNMX R5, R53, R6, !PT ;  /* 0x0000000635057209 */ /* 0x000fc40007800000 */
[----:B------:R-:W-:Y:S02]  /*2110*/  FSEL R51, R51, -INF , !P5 ;  /* 0xff80000033337808 */ /* 0x000fe40006800000 */
[----:B------:R-:W-:Y:S02]  /*2120*/  ISETP.GE.AND P5, PT, R4, R11, PT ;  /* 0x0000000b0400720c */ /* 0x000fe40003fa6270 */
[----:B------:R-:W-:Y:S02]  /*2130*/  IADD3 R4, R200, 0x50, RZ ;  /* 0x00000050c8047810 */ /* 0x000fe40007ffe0ff */
[----:B------:R-:W-:Y:S02]  /*2140*/  FSEL R57, R57, -INF , !P4 ;  /* 0xff80000039397808 */ /* 0x000fe40006000000 */
[----:B------:R-:W-:Y:S02]  /*2150*/  FMNMX R6, R56, R5, !PT ;  /* 0x0000000538067209 */ /* 0x000fe40007800000 */
[----:B------:R-:W-:-:S02]  /*2160*/  FSEL R54, R54, -INF , !P1 ;  /* 0xff80000036367808 */ /* 0x000fc40004800000 */
[----:B------:R-:W-:Y:S02]  /*2170*/  ISETP.GE.AND P1, PT, R4, R11, PT ;  /* 0x0000000b0400720c */ /* 0x000fe40003f26270 */
[----:B------:R-:W-:Y:S02]  /*2180*/  FSEL R60, R60, -INF , !P6 ;  /* 0xff8000003c3c7808 */ /* 0x000fe40007000000 */
[----:B------:R-:W-:Y:S02]  /*2190*/  FMNMX R5, R57, R6, !PT ;  /* 0x0000000639057209 */ /* 0x000fe40007800000 */
[----:B------:R-:W-:Y:S02]  /*21a0*/  IADD3 R4, R200, 0x51, RZ ;  /* 0x00000051c8047810 */ /* 0x000fe40007ffe0ff */
[----:B------:R-:W-:Y:S02]  /*21b0*/  FSEL R55, R55, -INF , !P2 ;  /* 0xff80000037377808 */ /* 0x000fe40005000000 */
[----:B------:R-:W-:-:S02]  /*21c0*/  FSEL R61, R61, -INF , !P5 ;  /* 0xff8000003d3d7808 */ /* 0x000fc40006800000 */
[----:B------:R-:W-:Y:S02]  /*21d0*/  FMNMX R6, R60, R5, !PT ;  /* 0x000000053c067209 */ /* 0x000fe40007800000 */
[----:B------:R-:W-:Y:S02]  /*21e0*/  ISETP.GE.AND P2, PT, R4, R11, PT ;  /* 0x0000000b0400720c */ /* 0x000fe40003f46270 */
[----:B------:R-:W-:Y:S02]  /*21f0*/  IADD3 R4, R200, 0x58, RZ ;  /* 0x00000058c8047810 */ /* 0x000fe40007ffe0ff */
[----:B------:R-:W-:Y:S02]  /*2200*/  FSEL R64, R64, -INF , !P1 ;  /* 0xff80000040407808 */ /* 0x000fe40004800000 */
[----:B------:R-:W-:Y:S02]  /*2210*/  FMNMX R5, R61, R6, !PT ;  /* 0x000000063d057209 */ /* 0x000fe40007800000 */
[----:B------:R-:W-:-:S02]  /*2220*/  FSEL R58, R58, -INF , !P3 ;  /* 0xff8000003a3a7808 */ /* 0x000fc40005800000 */
[----:B------:R-:W-:Y:S02]  /*2230*/  ISETP.GE.AND P3, PT, R4, R11, PT ;  /* 0x0000000b0400720c */ /* 0x000fe40003f66270 */
[----:B------:R-:W-:Y:S02]  /*2240*/  IADD3 R4, R200, 0x59, RZ ;  /* 0x00000059c8047810 */ /* 0x000fe40007ffe0ff */
[----:B------:R-:W-:Y:S02]  /*2250*/  FSEL R65, R65, -INF , !P2 ;  /* 0xff80000041417808 */ /* 0x000fe40005000000 */
[----:B------:R-:W-:Y:S02]  /*2260*/  FMNMX R10, R64, R5, !PT ;  /* 0x00000005400a7209 */ /* 0x000fe40007800000 */
[----:B------:R-:W-:Y:S02]  /*2270*/  FSEL R59, R59, -INF , !P4 ;  /* 0xff8000003b3b7808 */ /* 0x000fe40006000000 */
[----:B------:R-:W-:-:S02]  /*2280*/  ISETP.GE.AND P4, PT, R4, R11, PT ;  /* 0x0000000b0400720c */ /* 0x000fc40003f86270 */
[C---:B------:R-:W-:Y:S02]  /*2290*/  IADD3 R6, R200.reuse, 0x61, RZ ;  /* 0x00000061c8067810 */ /* 0x040fe40007ffe0ff */
[----:B------:R-:W-:Y:S02]  /*22a0*/  IADD3 R4, R200, 0x60, RZ ;  /* 0x00000060c8047810 */ /* 0x000fe40007ffe0ff */
[----:B------:R-:W-:Y:S02]  /*22b0*/  FSEL R68, R68, -INF , !P3 ;  /* 0xff80000044447808 */ /* 0x000fe40005800000 */
[----:B------:R-:W-:Y:S02]  /*22c0*/  FMNMX R5, R65, R10, !PT ;  /* 0x0000000a41057209 */ /* 0x000fe40007800000 */
[----:B------:R-:W-:Y:S02]  /*22d0*/  FSEL R62, R62, -INF , !P6 ;  /* 0xff8000003e3e7808 */ /* 0x000fe40007000000 */
[----:B------:R-:W-:-:S02]  /*22e0*/  ISETP.GE.AND P0, PT, R6, R11, PT ;  /* 0x0000000b0600720c */ /* 0x000fc40003f06270 */
[----:B------:R-:W-:Y:S02]  /*22f0*/  ISETP.GE.AND P6, PT, R4, R11, PT ;  /* 0x0000000b0400720c */ /* 0x000fe40003fc6270 */
[----:B------:R-:W-:Y:S02]  /*2300*/  IADD3 R6, R200, 0x68, RZ ;  /* 0x00000068c8067810 */ /* 0x000fe40007ffe0ff */
[----:B------:R-:W-:Y:S02]  /*2310*/  FSEL R69, R69, -INF , !P4 ;  /* 0xff80000045457808 */ /* 0x000fe40006000000 */
[----:B------:R-:W-:Y:S02]  /*2320*/  FMNMX R10, R68, R5, !PT ;  /* 0x00000005440a7209 */ /* 0x000fe40007800000 */
[----:B------:R-:W-:Y:S02]  /*2330*/  FSEL R66, R66, -INF , !P1 ;  /* 0xff80000042427808 */ /* 0x000fe40004800000 */
[----:B------:R-:W-:-:S02]  /*2340*/  ISETP.GE.AND P1, PT, R6, R11, PT ;  /* 0x0000000b0600720c */ /* 0x000fc40003f26270 */
[----:B------:R-:W-:Y:S02]  /*2350*/  FSEL R72, R72, -INF , !P6 ;  /* 0xff80000048487808 */ /* 0x000fe40007000000 */
[----:B------:R-:W-:Y:S02]  /*2360*/  FMNMX R5, R69, R10, !PT ;  /* 0x0000000a45057209 */ /* 0x000fe40007800000 */
[----:B------:R-:W-:Y:S02]  /*2370*/  IADD3 R6, R200, 0x69, RZ ;  /* 0x00000069c8067810 */ /* 0x000fe40007ffe0ff */
[----:B------:R-:W-:Y:S02]  /*2380*/  FSEL R67, R67, -INF , !P2 ;  /* 0xff80000043437808 */ /* 0x000fe40005000000 */
[----:B------:R-:W-:Y:S02]  /*2390*/  FSEL R73, R73, -INF , !P0 ;  /* 0xff80000049497808 */ /* 0x000fe40004000000 */
[----:B------:R-:W-:-:S02]  /*23a0*/  FMNMX R10, R72, R5, !PT ;  /* 0x00000005480a7209 */ /* 0x000fc40007800000 */
        /* <DEDUP_REMOVED lines=13> */
[C---:B------:R-:W-:Y:S02]  /*2480*/  IADD3 R6, R200.reuse, 0x78, RZ ;  /* 0x00000078c8067810 */ /* 0x040fe40007ffe0ff */
[----:B------:R-:W-:Y:S02]  /*2490*/  FSEL R63, R63, -INF , !P5 ;  /* 0xff8000003f3f7808 */ /* 0x000fe40006800000 */
[----:B------:R-:W-:Y:S02]  /*24a0*/  IADD3 R10, R200, 0x79, RZ ;  /* 0x00000079c80a7810 */ /* 0x000fe40007ffe0ff */
[----:B------:R-:W-:Y:S02]  /*24b0*/  FSEL R81, R81, -INF , !P4 ;  /* 0xff80000051517808 */ /* 0x000fe40006000000 */
[----:B------:R-:W-:-:S02]  /*24c0*/  FMNMX R88, R80, R5, !PT ;  /* 0x0000000550587209 */ /* 0x000fc40007800000 */
[-C--:B------:R-:W-:Y:S02]  /*24d0*/  ISETP.GE.AND P5, PT, R6, R11.reuse, PT ;  /* 0x0000000b0600720c */ /* 0x080fe40003fa6270 */
[----:B------:R-:W-:Y:S02]  /*24e0*/  FMNMX R5, R81, R88, !PT ;  /* 0x0000005851057209 */ /* 0x000fe40007800000 */
[----:B------:R-:W-:Y:S02]  /*24f0*/  FSEL R84, R84, -INF , !P5 ;  /* 0xff80000054547808 */ /* 0x000fe40006800000 */
[----:B------:R-:W-:Y:S02]  /*2500*/  ISETP.GE.AND P6, PT, R10, R11, PT ;  /* 0x0000000b0a00720c */ /* 0x000fe40003fc6270 */
[----:B------:R-:W-:Y:S02]  /*2510*/  FMNMX R6, R84, R5, !PT ;  /* 0x0000000554067209 */ /* 0x000fe40007800000 */
[----:B------:R-:W-:-:S02]  /*2520*/  FSEL R85, R85, -INF , !P6 ;  /* 0xff80000055557808 */ /* 0x000fc40007000000 */
[----:B------:R-:W-:Y:S02]  /*2530*/  P2R R89, PR, RZ, 0x2 ;  /* 0x00000002ff597803 */ /* 0x000fe40000000000 */
[----:B------:R-:W-:Y:S02]  /*2540*/  FMNMX R6, R85, R6, !PT ;  /* 0x0000000655067209 */ /* 0x000fe40007800000 */
[----:B------:R-:W-:Y:S02]  /*2550*/  P2R R90, PR, RZ, 0x1 ;  /* 0x00000001ff5a7803 */ /* 0x000fe40000000000 */
[----:B------:R-:W-:Y:S01]  /*2560*/  ISETP.GE.AND P0, PT, R4, R11, PT ;  /* 0x0000000b0400720c */ /* 0x000fe20003f06270 */
[----:B------:R-:W1:Y:S01]  /*2570*/  SHFL.BFLY PT, R5, R6, 0x1, 0x1f ;  /* 0x0c201f0006057f89 */ /* 0x000e6200000e0000 */
[----:B------:R-:W-:Y:S02]  /*2580*/  FSEL R79, R79, -INF , !P2 ;  /* 0xff8000004f4f7808 */ /* 0x000fe40005000000 */
[----:B------:R-:W-:-:S02]  /*2590*/  FSEL R82, R82, -INF , !P3 ;  /* 0xff80000052527808 */ /* 0x000fc40005800000 */
[----:B------:R-:W-:Y:S02]  /*25a0*/  FSEL R83, R83, -INF , !P4 ;  /* 0xff80000053537808 */ /* 0x000fe40006000000 */
[----:B------:R-:W-:Y:S02]  /*25b0*/  FSEL R87, R87, -INF , !P6 ;  /* 0xff80000057577808 */ /* 0x000fe40007000000 */
[----:B------:R-:W-:Y:S02]  /*25c0*/  FSEL R86, R86, -INF , !P5 ;  /* 0xff80000056567808 */ /* 0x000fe40006800000 */
[----:B------:R-:W-:Y:S02]  /*25d0*/  FSEL R74, R74, -INF , !P0 ;  /* 0xff8000004a4a7808 */ /* 0x000fe40004000000 */
[----:B------:R-:W-:-:S04]  /*25e0*/  ISETP.NE.AND P0, PT, R90, RZ, PT ;  /* 0x000000ff5a00720c */ /* 0x000fc80003f05270 */
[----:B------:R-:W-:Y:S02]  /*25f0*/  FSEL R75, R75, -INF , !P0 ;  /* 0xff8000004b4b7808 */ /* 0x000fe40004000000 */
[----:B------:R-:W-:Y:S02]  /*2600*/  ISETP.NE.AND P0, PT, R91, RZ, PT ;  /* 0x000000ff5b00720c */ /* 0x000fe40003f05270 */
[----:B-1----:R-:W-:-:S05]  /*2610*/  FMNMX R5, R6, R5, !PT ;  /* 0x0000000506057209 */ /* 0x002fca0007800000 */
[----:B------:R-:W1:Y:S02]  /*2620*/  SHFL.BFLY PT, R10, R5, 0x2, 0x1f ;  /* 0x0c401f00050a7f89 */ /* 0x000e6400000e0000 */
[----:B-1----:R-:W-:Y:S02]  /*2630*/  FMNMX R7, R5, R10, !PT ;  /* 0x0000000a05077209 */ /* 0x002fe40007800000 */
[----:B------:R-:W-:Y:S02]  /*2640*/  FMNMX R5, R26, R27, !PT ;  /* 0x0000001b1a057209 */ /* 0x000fe40007800000 */
[C---:B------:R-:W-:Y:S02]  /*2650*/  FSETP.NEU.AND P1, PT, R7.reuse, -INF , PT ;  /* 0xff8000000700780b */ /* 0x040fe40003f2d000 */
[----:B------:R-:W-:Y:S02]  /*2660*/  FMNMX R6, R30, R5, !PT ;  /* 0x000000051e067209 */ /* 0x000fe40007800000 */
[----:B------:R-:W-:-:S02]  /*2670*/  FSEL R4, R7, RZ, P1 ;  /* 0x000000ff07047208 */ /* 0x000fc40000800000 */
[----:B------:R-:W-:Y:S02]  /*2680*/  ISETP.NE.AND P1, PT, R89, RZ, PT ;  /* 0x000000ff5900720c */ /* 0x000fe40003f25270 */
[----:B------:R-:W-:Y:S01]  /*2690*/  FMNMX R5, R31, R6, !PT ;  /* 0x000000061f057209 */ /* 0x000fe20007800000 */
[----:B------:R-:W-:Y:S01]  /*26a0*/  FMUL R88, R4, UR4 ;  /* 0x0000000404587c20 */ /* 0x000fe20008400000 */
[----:B------:R-:W-:Y:S02]  /*26b0*/  FSEL R78, R78, -INF , !P1 ;  /* 0xff8000004e4e7808 */ /* 0x000fe40004800000 */
[----:B------:R-:W-:Y:S01]  /*26c0*/  FMNMX R6, R34, R5, !PT ;  /* 0x0000000522067209 */ /* 0x000fe20007800000 */
[--C-:B------:R-:W-:Y:S01]  /*26d0*/  FFMA R24, R24, UR4, -R88.reuse ;  /* 0x0000000418187c23 */ /* 0x100fe20008000858 */
[--C-:B------:R-:W-:Y:S01]  /*26e0*/  FFMA R25, R25, UR4, -R88.reuse ;  /* 0x0000000419197c23 */ /* 0x100fe20008000858 */
[--C-:B------:R-:W-:Y:S01]  /*26f0*/  FFMA R4, R28, UR4, -R88.reuse ;  /* 0x000000041c047c23 */ /* 0x100fe20008000858 */
[----:B------:R-:W-:Y:S01]  /*2700*/  FMNMX R5, R35, R6, !PT ;  /* 0x0000000623057209 */ /* 0x000fe20007800000 */
[--C-:B------:R-:W-:Y:S01]  /*2710*/  FFMA R29, R29, UR4, -R88.reuse ;  /* 0x000000041d1d7c23 */ /* 0x100fe20008000858 */
[----:B------:R-:W-:Y:S01]  /*2720*/  FSETP.GEU.AND P1, PT, R24, -126, PT ;  /* 0xc2fc00001800780b */ /* 0x000fe20003f2e000 */
        /* <DEDUP_REMOVED lines=12> */
[----:B------:R-:W-:Y:S01]  /*27f0*/  @!P1 FMUL R24, R24, 0.5 ;  /* 0x3f00000018189820 */ /* 0x000fe20000400000 */
[----:B------:R-:W-:Y:S01]  /*2800*/  FMNMX R5, R43, R6, !PT ;  /* 0x000000062b057209 */ /* 0x000fe20007800000 */
[--C-:B------:R-:W-:Y:S01]  /*2810*/  FFMA R40, R44, UR4, -R88.reuse ;  /* 0x000000042c287c23 */ /* 0x100fe20008000858 */
[----:B------:R-:W-:Y:S01]  /*2820*/  FSETP.GEU.AND P6, PT, R33, -126, PT ;  /* 0xc2fc00002100780b */ /* 0x000fe20003fce000 */
[----:B------:R-:W-:Y:S01]  /*2830*/  @!P2 FMUL R25, R25, 0.5 ;  /* 0x3f0000001919a820 */ /* 0x000fe20000400000 */
[----:B------:R-:W-:Y:S01]  /*2840*/  FMNMX R6, R46, R5, !PT ;  /* 0x000000052e067209 */ /* 0x000fe20007800000 */
[----:B------:R-:W1:Y:S01]  /*2850*/  MUFU.EX2 R24, R24 ;  /* 0x0000001800187308 */ /* 0x000e620000000800 */
[----:B------:R-:W-:Y:S01]  /*2860*/  FSETP.GEU.AND P5, PT, R28, -126, PT ;  /* 0xc2fc00001c00780b */ /* 0x000fe20003fae000 */
[----:B------:R-:W-:Y:S01]  /*2870*/  @!P3 FMUL R4, R4, 0.5 ;  /* 0x3f0000000404b820 */ /* 0x000fe20000400000 */
[----:B------:R-:W-:Y:S01]  /*2880*/  FMNMX R5, R47, R6, !PT ;  /* 0x000000062f057209 */ /* 0x000fe20007800000 */
[--C-:B------:R-:W-:Y:S01]  /*2890*/  FFMA R44, R48, UR4, -R88.reuse ;  /* 0x00000004302c7c23 */ /* 0x100fe20008000858 */
[--C-:B------:R-:W-:Y:S01]  /*28a0*/  FFMA R45, R45, UR4, -R88.reuse ;  /* 0x000000042d2d7c23 */ /* 0x100fe20008000858 */
[----:B------:R-:W-:Y:S01]  /*28b0*/  @!P4 FMUL R29, R29, 0.5 ;  /* 0x3f0000001d1dc820 */ /* 0x000fe20000400000 */
[----:B------:R-:W-:Y:S01]  /*28c0*/  FMNMX R6, R50, R5, !PT ;  /* 0x0000000532067209 */ /* 0x000fe20007800000 */
[----:B------:R-:W2:Y:S01]  /*28d0*/  MUFU.EX2 R25, R25 ;  /* 0x0000001900197308 */ /* 0x000ea20000000800 */
[--C-:B------:R-:W-:Y:S01]  /*28e0*/  FFMA R49, R49, UR4, -R88.reuse ;  /* 0x0000000431317c23 */ /* 0x100fe20008000858 */
[----:B------:R-:W-:Y:S01]  /*28f0*/  @!P6 FMUL R33, R33, 0.5 ;  /* 0x3f0000002121e820 */ /* 0x000fe20000400000 */
[----:B------:R-:W-:Y:S01]  /*2900*/  FMNMX R5, R51, R6, !PT ;  /* 0x0000000633057209 */ /* 0x000fe20007800000 */
[--C-:B------:R-:W-:Y:S01]  /*2910*/  FFMA R48, R52, UR4, -R88.reuse ;  /* 0x0000000434307c23 */ /* 0x100fe20008000858 */
[--C-:B------:R-:W-:Y:S01]  /*2920*/  FFMA R53, R53, UR4, -R88.reuse ;  /* 0x0000000435357c23 */ /* 0x100fe20008000858 */
[----:B------:R-:W-:Y:S01]  /*2930*/  @!P5 FMUL R28, R28, 0.5 ;  /* 0x3f0000001c1cd820 */ /* 0x000fe20000400000 */
[----:B------:R-:W-:Y:S01]  /*2940*/  FMNMX R6, R54, R5, !PT ;  /* 0x0000000536067209 */ /* 0x000fe20007800000 */
[----:B------:R-:W3:Y:S01]  /*2950*/  MUFU.EX2 R4, R4 ;  /* 0x0000000400047308 */ /* 0x000ee20000000800 */
[----:B-1----:R-:W-:Y:S01]  /*2960*/  @!P1 FMUL R24, R24, R24 ;  /* 0x0000001818189220 */ /* 0x002fe20000400000 */
[----:B------:R-:W-:Y:S01]  /*2970*/  FSETP.GEU.AND P1, PT, R32, -126, PT ;  /* 0xc2fc00002000780b */ /* 0x000fe20003f2e000 */
[--C-:B------:R-:W-:Y:S01]  /*2980*/  FFMA R10, R60, UR4, -R88.reuse ;  /* 0x000000043c0a7c23 */ /* 0x100fe20008000858 */
[----:B------:R-:W-:Y:S01]  /*2990*/  FMNMX R5, R55, R6, !PT ;  /* 0x0000000637057209 */ /* 0x000fe20007800000 */
[--C-:B------:R-:W-:Y:S01]  /*29a0*/  FFMA R52, R57, UR4, -R88.reuse ;  /* 0x0000000439347c23 */ /* 0x100fe20008000858 */
[--C-:B------:R-:W-:Y:S01]  /*29b0*/  FFMA R60, R61, UR4, -R88.reuse ;  /* 0x000000043d3c7c23 */ /* 0x100fe20008000858 */
[--C-:B------:R-:W-:Y:S01]  /*29c0*/  FFMA R56, R56, UR4, -R88.reuse ;  /* 0x0000000438387c23 */ /* 0x100fe20008000858 */
[----:B------:R-:W1:Y:S01]  /*29d0*/  MUFU.EX2 R29, R29 ;  /* 0x0000001d001d7308 */ /* 0x000e620000000800 */
[----:B------:R-:W-:Y:S01]  /*29e0*/  FMNMX R6, R58, R5, !PT ;  /* 0x000000053a067209 */ /* 0x000fe20007800000 */
[----:B--2---:R-:W-:Y:S01]  /*29f0*/  @!P2 FMUL R25, R25, R25 ;  /* 0x000000191919a220 */ /* 0x004fe20000400000 */
[----:B------:R-:W-:Y:S01]  /*2a00*/  FSETP.GEU.AND P2, PT, R37, -126, PT ;  /* 0xc2fc00002500780b */ /* 0x000fe20003f4e000 */
[--C-:B------:R-:W-:Y:S01]  /*2a10*/  FFMA R89, R64, UR4, -R88.reuse ;  /* 0x0000000440597c23 */ /* 0x100fe20008000858 */
[----:B------:R-:W-:Y:S01]  /*2a20*/  FMNMX R5, R59, R6, !PT ;  /* 0x000000063b057209 */ /* 0x000fe20007800000 */
[--C-:B------:R-:W-:Y:S01]  /*2a30*/  FFMA R64, R65, UR4, -R88.reuse ;  /* 0x0000000441407c23 */ /* 0x100fe20008000858 */
[----:B------:R-:W-:Y:S01]  /*2a40*/  @!P1 FMUL R32, R32, 0.5 ;  /* 0x3f00000020209820 */ /* 0x000fe20000400000 */
[----:B------:R-:W2:Y:S01]  /*2a50*/  MUFU.EX2 R33, R33 ;  /* 0x0000002100217308 */ /* 0x000ea20000000800 */
[----:B------:R-:W-:Y:S01]  /*2a60*/  FMNMX R6, R62, R5, !PT ;  /* 0x000000053e067209 */ /* 0x000fe20007800000 */
[----:B---3--:R-:W-:Y:S01]  /*2a70*/  @!P3 FMUL R4, R4, R4 ;  /* 0x000000040404b220 */ /* 0x008fe20000400000 */
[----:B------:R-:W-:Y:S01]  /*2a80*/  FSETP.GEU.AND P3, PT, R36, -126, PT ;  /* 0xc2fc00002400780b */ /* 0x000fe20003f6e000 */
[--C-:B------:R-:W-:Y:S01]  /*2a90*/  FFMA R90, R72, UR4, -R88.reuse ;  /* 0x00000004485a7c23 */ /* 0x100fe20008000858 */
[----:B------:R-:W-:Y:S01]  /*2aa0*/  FMNMX R5, R63, R6, !PT ;  /* 0x000000063f057209 */ /* 0x000fe20007800000 */
[--C-:B------:R-:W-:Y:S01]  /*2ab0*/  FFMA R72, R73, UR4, -R88.reuse ;  /* 0x0000000449487c23 */ /* 0x100fe20008000858 */
[--C-:B------:R-:W-:Y:S01]  /*2ac0*/  FFMA R76, R76, UR4, -R88.reuse ;  /* 0x000000044c4c7c23 */ /* 0x100fe20008000858 */
[----:B------:R-:W3:Y:S01]  /*2ad0*/  MUFU.EX2 R32, R32 ;  /* 0x0000002000207308 */ /* 0x000ee20000000800 */
[----:B-1----:R-:W-:Y:S01]  /*2ae0*/  @!P4 FMUL R29, R29, R29 ;  /* 0x0000001d1d1dc220 */ /* 0x002fe20000400000 */
[----:B------:R-:W-:Y:S01]  /*2af0*/  FSETP.GEU.AND P4, PT, R41, -126, PT ;  /* 0xc2fc00002900780b */ /* 0x000fe20003f8e000 */
[----:B------:R-:W-:Y:S01]  /*2b00*/  @!P2 FMUL R37, R37, 0.5 ;  /* 0x3f0000002525a820 */ /* 0x000fe20000400000 */
[----:B------:R-:W-:Y:S01]  /*2b10*/  FMNMX R6, R66, R5, !PT ;  /* 0x0000000542067209 */ /* 0x000fe20007800000 */
[--C-:B------:R-:W-:Y:S01]  /*2b20*/  FFMA R84, R84, UR4, -R88.reuse ;  /* 0x0000000454547c23 */ /* 0x100fe20008000858 */
[----:B------:R-:W-:-:S02]  /*2b30*/  FFMA R85, R85, UR4, -R88 ;  /* 0x0000000455557c23 */ /* 0x000fc40008000858 */
[----:B------:R-:W-:Y:S01]  /*2b40*/  FMNMX R5, R67, R6, !PT ;  /* 0x0000000643057209 */ /* 0x000fe20007800000 */
[----:B------:R-:W1:Y:S01]  /*2b50*/  MUFU.EX2 R28, R28 ;  /* 0x0000001c001c7308 */ /* 0x000e620000000800 */
[----:B------:R-:W-:Y:S01]  /*2b60*/  @!P3 FMUL R36, R36, 0.5 ;  /* 0x3f0000002424b820 */ /* 0x000fe20000400000 */
[----:B--2---:R-:W-:Y:S01]  /*2b70*/  @!P6 FMUL R33, R33, R33 ;  /* 0x000000212121e220 */ /* 0x004fe20000400000 */
[----:B------:R-:W-:Y:S02]  /*2b80*/  FMNMX R6, R70, R5, !PT ;  /* 0x0000000546067209 */ /* 0x000fe40007800000 */
[----:B------:R-:W-:Y:S01]  /*2b90*/  FSETP.GEU.AND P6, PT, R45, -126, PT ;  /* 0xc2fc00002d00780b */ /* 0x000fe20003fce000 */
[----:B------:R-:W-:Y:S01]  /*2ba0*/  @!P4 FMUL R41, R41, 0.5 ;  /* 0x3f0000002929c820 */ /* 0x000fe20000400000 */
[----:B------:R-:W-:Y:S01]  /*2bb0*/  FMNMX R5, R71, R6, !PT ;  /* 0x0000000647057209 */ /* 0x000fe20007800000 */
[----:B---3--:R-:W-:Y:S01]  /*2bc0*/  @!P1 FMUL R32, R32, R32 ;  /* 0x0000002020209220 */ /* 0x008fe20000400000 */
[----:B------:R-:W-:Y:S01]  /*2bd0*/  FSETP.GEU.AND P1, PT, R44, -126, PT ;  /* 0xc2fc00002c00780b */ /* 0x000fe20003f2e000 */
[----:B------:R-:W2:Y:S01]  /*2be0*/  MUFU.EX2 R37, R37 ;  /* 0x0000002500257308 */ /* 0x000ea20000000800 */
[----:B------:R-:W-:-:S04]  /*2bf0*/  FMNMX R6, R74, R5, !PT ;  /* 0x000000054a067209 */ /* 0x000fc80007800000 */
[----:B------:R-:W-:Y:S01]  /*2c00*/  FMNMX R5, R75, R6, !PT ;  /* 0x000000064b057209 */ /* 0x000fe20007800000 */
[----:B-1----:R-:W-:Y:S02]  /*2c10*/  @!P5 FMUL R28, R28, R28 ;  /* 0x0000001c1c1cd220 */ /* 0x002fe40000400000 */
[----:B------:R-:W1:Y:S01]  /*2c20*/  MUFU.EX2 R36, R36 ;  /* 0x0000002400247308 */ /* 0x000e620000000800 */
[----:B------:R-:W-:Y:S01]  /*2c30*/  FMNMX R6, R78, R5, !PT ;  /* 0x000000054e067209 */ /* 0x000fe20007800000 */
[----:B------:R-:W-:Y:S01]  /*2c40*/  @!P6 FMUL R45, R45, 0.5 ;  /* 0x3f0000002d2de820 */ /* 0x000fe20000400000 */
[----:B------:R-:W-:Y:S01]  /*2c50*/  FSETP.GEU.AND P5, PT, R40, -126, PT ;  /* 0xc2fc00002800780b */ /* 0x000fe20003fae000 */
[----:B------:R-:W-:Y:S01]  /*2c60*/  @!P1 FMUL R44, R44, 0.5 ;  /* 0x3f0000002c2c9820 */ /* 0x000fe20000400000 */
[----:B------:R-:W-:-:S03]  /*2c70*/  FMNMX R5, R79, R6, !PT ;  /* 0x000000064f057209 */ /* 0x000fc60007800000 */
[----:B------:R-:W3:Y:S01]  /*2c80*/  MUFU.EX2 R41, R41 ;  /* 0x0000002900297308 */ /* 0x000ee20000000800 */
[----:B--2---:R-:W-:Y:S01]  /*2c90*/  @!P2 FMUL R37, R37, R37 ;  /* 0x000000252525a220 */ /* 0x004fe20000400000 */
[----:B------:R-:W-:Y:S02]  /*2ca0*/  FSETP.GEU.AND P2, PT, R49, -126, PT ;  /* 0xc2fc00003100780b */ /* 0x000fe40003f4e000 */
[----:B------:R-:W-:-:S04]  /*2cb0*/  FMNMX R6, R82, R5, !PT ;  /* 0x0000000552067209 */ /* 0x000fc80007800000 */
[----:B------:R-:W2:Y:S01]  /*2cc0*/  MUFU.EX2 R44, R44 ;  /* 0x0000002c002c7308 */ /* 0x000ea20000000800 */
[----:B-1----:R-:W-:Y:S01]  /*2cd0*/  @!P3 FMUL R36, R36, R36 ;  /* 0x000000242424b220 */ /* 0x002fe20000400000 */
[----:B------:R-:W-:Y:S01]  /*2ce0*/  FSETP.GEU.AND P3, PT, R48, -126, PT ;  /* 0xc2fc00003000780b */ /* 0x000fe20003f6e000 */
[----:B------:R-:W-:Y:S01]  /*2cf0*/  @!P5 FMUL R40, R40, 0.5 ;  /* 0x3f0000002828d820 */ /* 0x000fe20000400000 */
[----:B------:R-:W-:-:S03]  /*2d00*/  FMNMX R5, R83, R6, !PT ;  /* 0x0000000653057209 */ /* 0x000fc60007800000 */
[----:B------:R-:W-:Y:S01]  /*2d10*/  @!P2 FMUL R49, R49, 0.5 ;  /* 0x3f0000003131a820 */ /* 0x000fe20000400000 */
[----:B------:R-:W1:Y:S01]  /*2d20*/  MUFU.EX2 R45, R45 ;  /* 0x0000002d002d7308 */ /* 0x000e620000000800 */
[----:B---3--:R-:W-:Y:S01]  /*2d30*/  @!P4 FMUL R41, R41, R41 ;  /* 0x000000292929c220 */ /* 0x008fe20000400000 */
[----:B------:R-:W-:Y:S02]  /*2d40*/  FSETP.GEU.AND P4, PT, R53, -126, PT ;  /* 0xc2fc00003500780b */ /* 0x000fe40003f8e000 */
[----:B------:R-:W-:-:S03]  /*2d50*/  FMNMX R6, R86, R5, !PT ;  /* 0x0000000556067209 */ /* 0x000fc60007800000 */
[----:B------:R-:W-:Y:S01]  /*2d60*/  @!P3 FMUL R48, R48, 0.5 ;  /* 0x3f0000003030b820 */ /* 0x000fe20000400000 */
[----:B------:R-:W-:Y:S01]  /*2d70*/  FMNMX R6, R87, R6, !PT ;  /* 0x0000000657067209 */ /* 0x000fe20007800000 */
[----:B--2---:R-:W-:Y:S01]  /*2d80*/  @!P1 FMUL R44, R44, R44 ;  /* 0x0000002c2c2c9220 */ /* 0x004fe20000400000 */
[----:B------:R-:W-:Y:S01]  /*2d90*/  FSETP.GEU.AND P1, PT, R10, -126, PT ;  /* 0xc2fc00000a00780b */ /* 0x000fe20003f2e000 */
[----:B------:R-:W2:Y:S02]  /*2da0*/  MUFU.EX2 R40, R40 ;  /* 0x0000002800287308 */ /* 0x000ea40000000800 */
[----:B------:R-:W3:Y:S02]  /*2db0*/  SHFL.BFLY PT, R5, R6, 0x1, 0x1f ;  /* 0x0c201f0006057f89 */ /* 0x000ee400000e0000 */
[----:B------:R-:W-:Y:S01]  /*2dc0*/  @!P4 FMUL R53, R53, 0.5 ;  /* 0x3f0000003535c820 */ /* 0x000fe20000400000 */
[----:B-1----:R-:W-:Y:S01]  /*2dd0*/  @!P6 FMUL R45, R45, R45 ;  /* 0x0000002d2d2de220 */ /* 0x002fe20000400000 */
[----:B------:R-:W-:-:S02]  /*2de0*/  FSETP.GEU.AND P6, PT, R52, -126, PT ;  /* 0xc2fc00003400780b */ /* 0x000fc40003fce000 */
[----:B------:R-:W1:Y:S04]  /*2df0*/  MUFU.EX2 R49, R49 ;  /* 0x0000003100317308 */ /* 0x000e680000000800 */
[----:B------:R-:W-:-:S04]  /*2e00*/  @!P1 FMUL R10, R10, 0.5 ;  /* 0x3f0000000a0a9820 */ /* 0x000fc80000400000 */
[----:B------:R-:W4:Y:S01]  /*2e10*/  MUFU.EX2 R48, R48 ;  /* 0x0000003000307308 */ /* 0x000f220000000800 */
[----:B--2---:R-:W-:Y:S01]  /*2e20*/  @!P5 FMUL R40, R40, R40 ;  /* 0x000000282828d220 */ /* 0x004fe20000400000 */
[----:B------:R-:W-:Y:S01]  /*2e30*/  FSETP.GEU.AND P5, PT, R56, -126, PT ;  /* 0xc2fc00003800780b */ /* 0x000fe20003fae000 */
[----:B------:R-:W-:-:S05]  /*2e40*/  @!P6 FMUL R52, R52, 0.5 ;  /* 0x3f0000003434e820 */ /* 0x000fca0000400000 */
[----:B------:R-:W2:Y:S01]  /*2e50*/  MUFU.EX2 R53, R53 ;  /* 0x0000003500357308 */ /* 0x000ea20000000800 */
[----:B-1----:R-:W-:Y:S01]  /*2e60*/  @!P2 FMUL R49, R49, R49 ;  /* 0x000000313131a220 */ /* 0x002fe20000400000 */
[----:B------:R-:W-:Y:S02]  /*2e70*/  FSETP.GEU.AND P2, PT, R60, -126, PT ;  /* 0xc2fc00003c00780b */ /* 0x000fe40003f4e000 */
[----:B---3--:R-:W-:Y:S01]  /*2e80*/  FMNMX R5, R6, R5, !PT ;  /* 0x0000000506057209 */ /* 0x008fe20007800000 */
[----:B------:R-:W-:Y:S02]  /*2e90*/  FFMA R6, R77, UR4, -R88 ;  /* 0x000000044d067c23 */ /* 0x000fe40008000858 */
[----:B------:R-:W-:Y:S01]  /*2ea0*/  @!P5 FMUL R56, R56, 0.5 ;  /* 0x3f0000003838d820 */ /* 0x000fe20000400000 */
[----:B------:R1:W3:Y:S01]  /*2eb0*/  MUFU.EX2 R61, R10 ;  /* 0x0000000a003d7308 */ /* 0x0002e20000000800 */
[----:B----4-:R-:W-:Y:S01]  /*2ec0*/  @!P3 FMUL R48, R48, R48 ;  /* 0x000000303030b220 */ /* 0x010fe20000400000 */
[----:B------:R-:W-:-:S05]  /*2ed0*/  FSETP.GEU.AND P3, PT, R89, -126, PT ;  /* 0xc2fc00005900780b */ /* 0x000fca0003f6e000 */
[----:B------:R-:W-:Y:S01]  /*2ee0*/  @!P2 FMUL R60, R60, 0.5 ;  /* 0x3f0000003c3ca820 */ /* 0x000fe20000400000 */
[----:B------:R-:W4:Y:S01]  /*2ef0*/  MUFU.EX2 R52, R52 ;  /* 0x0000003400347308 */ /* 0x000f220000000800 */
[----:B--2---:R-:W-:Y:S01]  /*2f00*/  @!P4 FMUL R53, R53, R53 ;  /* 0x000000353535c220 */ /* 0x004fe20000400000 */
[----:B------:R-:W-:Y:S01]  /*2f10*/  FSETP.GEU.AND P4, PT, R64, -126, PT ;  /* 0xc2fc00004000780b */ /* 0x000fe20003f8e000 */
[----:B-1----:R-:W1:Y:S04]  /*2f20*/  SHFL.BFLY PT, R10, R5, 0x2, 0x1f ;  /* 0x0c401f00050a7f89 */ /* 0x002e6800000e0000 */
[----:B------:R-:W-:Y:S01]  /*2f30*/  @!P3 FMUL R89, R89, 0.5 ;  /* 0x3f0000005959b820 */ /* 0x000fe20000400000 */
[----:B------:R2:W5:Y:S01]  /*2f40*/  MUFU.EX2 R57, R56 ;  /* 0x0000003800397308 */ /* 0x0005620000000800 */
[----:B---3--:R-:W-:Y:S01]  /*2f50*/  @!P1 FMUL R61, R61, R61 ;  /* 0x0000003d3d3d9220 */ /* 0x008fe20000400000 */
[----:B------:R-:W-:-:S05]  /*2f60*/  FSETP.GEU.AND P1, PT, R90, -126, PT ;  /* 0xc2fc00005a00780b */ /* 0x000fca0003f2e000 */
[----:B------:R-:W-:Y:S01]  /*2f70*/  @!P4 FMUL R64, R64, 0.5 ;  /* 0x3f0000004040c820 */ /* 0x000fe20000400000 */
[----:B------:R-:W3:Y:S01]  /*2f80*/  MUFU.EX2 R60, R60 ;  /* 0x0000003c003c7308 */ /* 0x000ee20000000800 */
[--C-:B--2---:R-:W-:Y:S01]  /*2f90*/  FFMA R56, R68, UR4, -R88.reuse ;  /* 0x0000000444387c23 */ /* 0x104fe20008000858 */
[----:B------:R-:W-:Y:S01]  /*2fa0*/  FFMA R68, R69, UR4, -R88 ;  /* 0x0000000445447c23 */ /* 0x000fe20008000858 */
[----:B----4-:R-:W-:-:S04]  /*2fb0*/  @!P6 FMUL R52, R52, R52 ;  /* 0x000000343434e220 */ /* 0x010fc80000400000 */
[----:B------:R-:W-:Y:S01]  /*2fc0*/  @!P1 FMUL R90, R90, 0.5 ;  /* 0x3f0000005a5a9820 */ /* 0x000fe20000400000 */
[----:B------:R-:W2:Y:S01]  /*2fd0*/  MUFU.EX2 R65, R89 ;  /* 0x0000005900417308 */ /* 0x000ea20000000800 */
[----:B------:R-:W-:Y:S01]  /*2fe0*/  FSETP.GEU.AND P6, PT, R68, -126, PT ;  /* 0xc2fc00004400780b */ /* 0x000fe20003fce000 */
[----:B-----5:R-:W-:Y:S01]  /*2ff0*/  @!P5 FMUL R57, R57, R57 ;  /* 0x000000393939d220 */ /* 0x020fe20000400000 */
[----:B-1----:R-:W-:Y:S01]  /*3000*/  FMNMX R10, R5, R10, !PT ;  /* 0x0000000a050a7209 */ /* 0x002fe20007800000 */
[----:B------:R-:W-:Y:S01]  /*3010*/  FFMA R5, R81, UR4, -R88 ;  /* 0x0000000451057c23 */ /* 0x000fe20008000858 */
[----:B------:R-:W-:-:S03]  /*3020*/  FSETP.GEU.AND P5, PT, R56, -126, PT ;  /* 0xc2fc00003800780b */ /* 0x000fc60003fae000 */
[----:B------:R-:W1:Y:S01]  /*3030*/  MUFU.EX2 R64, R64 ;  /* 0x0000004000407308 */ /* 0x000e620000000800 */
[----:B---3--:R-:W-:Y:S01]  /*3040*/  @!P2 FMUL R60, R60, R60 ;  /* 0x0000003c3c3ca220 */ /* 0x008fe20000400000 */
[----:B------:R-:W-:-:S04]  /*3050*/  FSETP.GEU.AND P2, PT, R72, -126, PT ;  /* 0xc2fc00004800780b */ /* 0x000fc80003f4e000 */
[----:B------:R-:W-:Y:S02]  /*3060*/  @!P6 FMUL R68, R68, 0.5 ;  /* 0x3f0000004444e820 */ /* 0x000fe40000400000 */
[----:B------:R-:W3:Y:S01]  /*3070*/  MUFU.EX2 R73, R90 ;  /* 0x0000005a00497308 */ /* 0x000ee20000000800 */
[----:B--2---:R-:W-:Y:S01]  /*3080*/  @!P3 FMUL R65, R65, R65 ;  /* 0x000000414141b220 */ /* 0x004fe20000400000 */
[----:B------:R-:W-:Y:S01]  /*3090*/  FSETP.GEU.AND P3, PT, R76, -126, PT ;  /* 0xc2fc00004c00780b */ /* 0x000fe20003f6e000 */
[----:B------:R-:W-:-:S04]  /*30a0*/  @!P5 FMUL R56, R56, 0.5 ;  /* 0x3f0000003838d820 */ /* 0x000fc80000400000 */
[----:B------:R-:W-:Y:S01]  /*30b0*/  @!P2 FMUL R72, R72, 0.5 ;  /* 0x3f0000004848a820 */ /* 0x000fe20000400000 */
[----:B------:R-:W2:Y:S01]  /*30c0*/  MUFU.EX2 R68, R68 ;  /* 0x0000004400447308 */ /* 0x000ea20000000800 */
[----:B-1----:R-:W-:Y:S01]  /*30d0*/  @!P4 FMUL R64, R64, R64 ;  /* 0x000000404040c220 */ /* 0x002fe20000400000 */
[----:B------:R-:W-:-:S05]  /*30e0*/  FSETP.GEU.AND P4, PT, R6, -126, PT ;  /* 0xc2fc00000600780b */ /* 0x000fca0003f8e000 */
[----:B------:R-:W-:Y:S01]  /*30f0*/  @!P3 FMUL R76, R76, 0.5 ;  /* 0x3f0000004c4cb820 */ /* 0x000fe20000400000 */
[----:B------:R1:W4:Y:S01]  /*3100*/  MUFU.EX2 R69, R56 ;  /* 0x0000003800457308 */ /* 0x0003220000000800 */
[----:B---3--:R-:W-:Y:S01]  /*3110*/  @!P1 FMUL R73, R73, R73 ;  /* 0x0000004949499220 */ /* 0x008fe20000400000 */
[----:B------:R-:W-:-:S05]  /*3120*/  FSETP.GEU.AND P1, PT, R5, -126, PT ;  /* 0xc2fc00000500780b */ /* 0x000fca0003f2e000 */
[----:B------:R-:W-:Y:S01]  /*3130*/  @!P4 FMUL R6, R6, 0.5 ;  /* 0x3f0000000606c820 */ /* 0x000fe20000400000 */
[----:B------:R-:W3:Y:S01]  /*3140*/  MUFU.EX2 R72, R72 ;  /* 0x0000004800487308 */ /* 0x000ee20000000800 */
[----:B-1----:R-:W-:Y:S01]  /*3150*/  FFMA R56, R80, UR4, -R88 ;  /* 0x0000000450387c23 */ /* 0x002fe20008000858 */
[----:B--2---:R-:W-:Y:S01]  /*3160*/  @!P6 FMUL R68, R68, R68 ;  /* 0x000000444444e220 */ /* 0x004fe20000400000 */
[----:B------:R-:W-:-:S04]  /*3170*/  FSETP.NEU.AND P6, PT, R10, -INF , PT ;  /* 0xff8000000a00780b */ /* 0x000fc80003fcd000 */
[----:B------:R-:W-:Y:S01]  /*3180*/  @!P1 FMUL R5, R5, 0.5 ;  /* 0x3f00000005059820 */ /* 0x000fe20000400000 */
[----:B------:R-:W1:Y:S01]  /*3190*/  MUFU.EX2 R77, R76 ;  /* 0x0000004c004d7308 */ /* 0x000e620000000800 */
[----:B------:R-:W-:Y:S01]  /*31a0*/  FSEL R89, R10, RZ, P6 ;  /* 0x000000ff0a597208 */ /* 0x000fe20003000000 */
[----:B----4-:R-:W-:Y:S01]  /*31b0*/  @!P5 FMUL R69, R69, R69 ;  /* 0x000000454545d220 */ /* 0x010fe20000400000 */
[----:B------:R-:W-:Y:S02]  /*31c0*/  FSETP.GEU.AND P6, PT, R84, -126, PT ;  /* 0xc2fc00005400780b */ /* 0x000fe40003fce000 */
[----:B------:R-:W-:Y:S01]  /*31d0*/  FSETP.GEU.AND P5, PT, R56, -126, PT ;  /* 0xc2fc00003800780b */ /* 0x000fe20003fae000 */
[----:B------:R-:W-:Y:S02]  /*31e0*/  FMUL R89, R89, UR4 ;  /* 0x0000000459597c20 */ /* 0x000fe40008400000 */
[----:B------:R2:W4:Y:S01]  /*31f0*/  MUFU.EX2 R80, R6 ;  /* 0x0000000600507308 */ /* 0x0005220000000800 */
[----:B---3--:R-:W-:Y:S01]  /*3200*/  @!P2 FMUL R72, R72, R72 ;  /* 0x000000484848a220 */ /* 0x008fe20000400000 */
[--C-:B------:R-:W-:Y:S01]  /*3210*/  FFMA R26, R26, UR4, -R89.reuse ;  /* 0x000000041a1a7c23 */ /* 0x100fe20008000859 */
[----:B------:R-:W-:Y:S01]  /*3220*/  FSETP.GEU.AND P2, PT, R85, -126, PT ;  /* 0xc2fc00005500780b */ /* 0x000fe20003f4e000 */
[--C-:B------:R-:W-:Y:S01]  /*3230*/  FFMA R30, R30, UR4, -R89.reuse ;  /* 0x000000041e1e7c23 */ /* 0x100fe20008000859 */
[--C-:B------:R-:W-:Y:S01]  /*3240*/  FFMA R34, R34, UR4, -R89.reuse ;  /* 0x0000000422227c23 */ /* 0x100fe20008000859 */
[--C-:B------:R-:W-:Y:S01]  /*3250*/  FFMA R38, R38, UR4, -R89.reuse ;  /* 0x0000000426267c23 */ /* 0x100fe20008000859 */
[--C-:B------:R-:W-:Y:S01]  /*3260*/  FFMA R42, R42, UR4, -R89.reuse ;  /* 0x000000042a2a7c23 */ /* 0x100fe20008000859 */
[----:B------:R3:W5:Y:S01]  /*3270*/  MUFU.EX2 R76, R5 ;  /* 0x00000005004c7308 */ /* 0x0007620000000800 */
[--C-:B--2---:R-:W-:Y:S01]  /*3280*/  FFMA R6, R27, UR4, -R89.reuse ;  /* 0x000000041b067c23 */ /* 0x104fe20008000859 */
[----:B-1----:R-:W-:Y:S01]  /*3290*/  @!P3 FMUL R77, R77, R77 ;  /* 0x0000004d4d4db220 */ /* 0x002fe20000400000 */
[----:B------:R-:W-:Y:S01]  /*32a0*/  FSETP.GEU.AND P3, PT, R26, -126, PT ;  /* 0xc2fc00001a00780b */ /* 0x000fe20003f6e000 */
[----:B------:R-:W-:Y:S01]  /*32b0*/  @!P6 FMUL R84, R84, 0.5 ;  /* 0x3f0000005454e820 */ /* 0x000fe20000400000 */
[----:B------:R-:W-:Y:S01]  /*32c0*/  @!P5 FMUL R56, R56, 0.5 ;  /* 0x3f0000003838d820 */ /* 0x000fe20000400000 */
[--C-:B------:R-:W-:Y:S01]  /*32d0*/  FFMA R46, R46, UR4, -R89.reuse ;  /* 0x000000042e2e7c23 */ /* 0x100fe20008000859 */
[--C-:B------:R-:W-:Y:S01]  /*32e0*/  FFMA R50, R50, UR4, -R89.reuse ;  /* 0x0000000432327c23 */ /* 0x100fe20008000859 */
[----:B------:R-:W-:Y:S01]  /*32f0*/  @!P2 FMUL R85, R85, 0.5 ;  /* 0x3f0000005555a820 */ /* 0x000fe20000400000 */
[--C-:B---3--:R-:W-:Y:S01]  /*3300*/  FFMA R5, R31, UR4, -R89.reuse ;  /* 0x000000041f057c23 */ /* 0x108fe20008000859 */
[----:B----4-:R-:W-:Y:S01]  /*3310*/  @!P4 FMUL R80, R80, R80 ;  /* 0x000000505050c220 */ /* 0x010fe20000400000 */
[----:B------:R-:W-:Y:S01]  /*3320*/  FSETP.GEU.AND P4, PT, R6, -126, PT ;  /* 0xc2fc00000600780b */ /* 0x000fe20003f8e000 */
[----:B------:R-:W1:Y:S01]  /*3330*/  MUFU.EX2 R88, R85 ;  /* 0x0000005500587308 */ /* 0x000e620000000800 */
[--C-:B------:R-:W-:Y:S01]  /*3340*/  FFMA R55, R55, UR4, -R89.reuse ;  /* 0x0000000437377c23 */ /* 0x100fe20008000859 */
[--C-:B------:R-:W-:Y:S01]  /*3350*/  FFMA R54, R54, UR4, -R89.reuse ;  /* 0x0000000436367c23 */ /* 0x100fe20008000859 */
[--C-:B------:R-:W-:Y:S01]  /*3360*/  FFMA R71, R71, UR4, -R89.reuse ;  /* 0x0000000447477c23 */ /* 0x100fe20008000859 */
[----:B------:R-:W-:Y:S01]  /*3370*/  @!P3 FMUL R26, R26, 0.5 ;  /* 0x3f0000001a1ab820 */ /* 0x000fe20000400000 */
[----:B-----5:R-:W-:Y:S01]  /*3380*/  @!P1 FMUL R76, R76, R76 ;  /* 0x0000004c4c4c9220 */ /* 0x020fe20000400000 */
[----:B------:R-:W-:Y:S01]  /*3390*/  FSETP.GEU.AND P1, PT, R5, -126, PT ;  /* 0xc2fc00000500780b */ /* 0x000fe20003f2e000 */
[--C-:B------:R-:W-:Y:S01]  /*33a0*/  FFMA R78, R78, UR4, -R89.reuse ;  /* 0x000000044e4e7c23 */ /* 0x100fe20008000859 */
[----:B------:R-:W2:Y:S01]  /*33b0*/  MUFU.EX2 R27, R84 ;  /* 0x00000054001b7308 */ /* 0x000ea20000000800 */
[----:B------:R-:W-:-:S03]  /*33c0*/  FFMA R79, R79, UR4, -R89 ;  /* 0x000000044f4f7c23 */ /* 0x000fc60008000859 */
[----:B------:R-:W-:-:S04]  /*33d0*/  @!P4 FMUL R6, R6, 0.5 ;  /* 0x3f0000000606c820 */ /* 0x000fc80000400000 */
[----:B------:R3:W4:Y:S01]  /*33e0*/  MUFU.EX2 R81, R56 ;  /* 0x0000003800517308 */ /* 0x0007220000000800 */
[----:B-1----:R-:W-:Y:S02]  /*33f0*/  @!P2 FMUL R88, R88, R88 ;  /* 0x000000585858a220 */ /* 0x002fe40000400000 */
[----:B------:R-:W-:-:S05]  /*3400*/  @!P1 FMUL R5, R5, 0.5 ;  /* 0x3f00000005059820 */ /* 0x000fca0000400000 */
[----:B------:R1:W5:Y:S01]  /*3410*/  MUFU.EX2 R31, R26 ;  /* 0x0000001a001f7308 */ /* 0x0003620000000800 */
[----:B---3--:R-:W-:Y:S01]  /*3420*/  FFMA R56, R35, UR4, -R89 ;  /* 0x0000000423387c23 */ /* 0x008fe20008000859 */
[----:B--2---:R-:W-:Y:S01]  /*3430*/  @!P6 FMUL R27, R27, R27 ;  /* 0x0000001b1b1be220 */ /* 0x004fe20000400000 */
[----:B------:R-:W-:-:S03]  /*3440*/  FSETP.GEU.AND P6, PT, R34, -126, PT ;  /* 0xc2fc00002200780b */ /* 0x000fc60003fce000 */
[----:B------:R-:W-:Y:S02]  /*3450*/  FSETP.GEU.AND P2, PT, R56, -126, PT ;  /* 0xc2fc00003800780b */ /* 0x000fe40003f4e000 */
[----:B------:R2:W3:Y:S01]  /*3460*/  MUFU.EX2 R84, R6 ;  /* 0x0000000600547308 */ /* 0x0004e20000000800 */
[----:B----4-:R-:W-:Y:S01]  /*3470*/  @!P5 FMUL R81, R81, R81 ;  /* 0x000000515151d220 */ /* 0x010fe20000400000 */
[----:B------:R-:W-:Y:S01]  /*3480*/  FSETP.GEU.AND P5, PT, R30, -126, PT ;  /* 0xc2fc00001e00780b */ /* 0x000fe20003fae000 */
[----:B-1----:R-:W-:-:S05]  /*3490*/  FFMA R26, R47, UR4, -R89 ;  /* 0x000000042f1a7c23 */ /* 0x002fca0008000859 */
[----:B------:R1:W4:Y:S01]  /*34a0*/  MUFU.EX2 R90, R5 ;  /* 0x00000005005a7308 */ /* 0x0003220000000800 */
[--C-:B--2---:R-:W-:Y:S01]  /*34b0*/  FFMA R6, R39, UR4, -R89.reuse ;  /* 0x0000000427067c23 */ /* 0x104fe20008000859 */
[----:B-----5:R-:W-:Y:S01]  /*34c0*/  @!P3 FMUL R31, R31, R31 ;  /* 0x0000001f1f1fb220 */ /* 0x020fe20000400000 */
[----:B------:R-:W-:Y:S01]  /*34d0*/  FSETP.GEU.AND P3, PT, R38, -126, PT ;  /* 0xc2fc00002600780b */ /* 0x000fe20003f6e000 */
[----:B------:R-:W-:Y:S01]  /*34e0*/  @!P2 FMUL R56, R56, 0.5 ;  /* 0x3f0000003838a820 */ /* 0x000fe20000400000 */
[----:B------:R-:W-:Y:S02]  /*34f0*/  @!P6 FMUL R34, R34, 0.5 ;  /* 0x3f0000002222e820 */ /* 0x000fe40000400000 */
[----:B------:R-:W-:Y:S01]  /*3500*/  @!P5 FMUL R30, R30, 0.5 ;  /* 0x3f0000001e1ed820 */ /* 0x000fe20000400000 */
[----:B------:R2:W5:Y:S01]  /*3510*/  MUFU.EX2 R92, R56 ;  /* 0x00000038005c7308 */ /* 0x0005620000000800 */
[----:B-1----:R-:W-:Y:S01]  /*3520*/  FFMA R5, R43, UR4, -R89 ;  /* 0x000000042b057c23 */ /* 0x002fe20008000859 */
[----:B---3--:R-:W-:Y:S01]  /*3530*/  @!P4 FMUL R84, R84, R84 ;  /* 0x000000545454c220 */ /* 0x008fe20000400000 */
[----:B------:R-:W-:-:S05]  /*3540*/  FSETP.GEU.AND P4, PT, R6, -126, PT ;  /* 0xc2fc00000600780b */ /* 0x000fca0003f8e000 */
[----:B------:R-:W-:Y:S01]  /*3550*/  @!P3 FMUL R38, R38, 0.5 ;  /* 0x3f0000002626b820 */ /* 0x000fe20000400000 */
[----:B----4-:R-:W-:Y:S01]  /*3560*/  @!P1 FMUL R90, R90, R90 ;  /* 0x0000005a5a5a9220 */ /* 0x010fe20000400000 */
[----:B------:R-:W-:Y:S01]  /*3570*/  FSETP.GEU.AND P1, PT, R5, -126, PT ;  /* 0xc2fc00000500780b */ /* 0x000fe20003f2e000 */
[----:B------:R1:W3:Y:S01]  /*3580*/  MUFU.EX2 R35, R30 ;  /* 0x0000001e00237308 */ /* 0x0002e20000000800 */
[----:B--2---:R-:W-:Y:S01]  /*3590*/  FFMA R56, R87, UR4, -R89 ;  /* 0x0000000457387c23 */ /* 0x004fe20008000859 */
[----:B------:R-:W-:-:S03]  /*35a0*/  FADD R87, R44, R81 ;  /* 0x000000512c577221 */ /* 0x000fc60000000000 */
[----:B------:R-:W-:Y:S01]  /*35b0*/  @!P4 FMUL R6, R6, 0.5 ;  /* 0x3f0000000606c820 */ /* 0x000fe20000400000 */
[----:B-----5:R-:W-:Y:S01]  /*35c0*/  @!P2 FMUL R92, R92, R92 ;  /* 0x0000005c5c5ca220 */ /* 0x020fe20000400000 */
[----:B------:R-:W-:Y:S01]  /*35d0*/  FSETP.GEU.AND P2, PT, R26, -126, PT ;  /* 0xc2fc00001a00780b */ /* 0x000fe20003f4e000 */
[----:B------:R2:W4:Y:S01]  /*35e0*/  MUFU.EX2 R39, R34 ;  /* 0x0000002200277308 */ /* 0x0005220000000800 */
[----:B-1----:R-:W-:-:S03]  /*35f0*/  FFMA R30, R62, UR4, -R89 ;  /* 0x000000043e1e7c23 */ /* 0x002fc60008000859 */
[----:B------:R-:W-:-:S04]  /*3600*/  @!P1 FMUL R5, R5, 0.5 ;  /* 0x3f00000005059820 */ /* 0x000fc80000400000 */
[----:B------:R1:W5:Y:S01]  /*3610*/  MUFU.EX2 R43, R38 ;  /* 0x00000026002b7308 */ /* 0x0003620000000800 */
[----:B---3--:R-:W-:Y:S01]  /*3620*/  @!P5 FMUL R35, R35, R35 ;  /* 0x000000232323d220 */ /* 0x008fe20000400000 */
[----:B------:R-:W-:Y:S01]  /*3630*/  FSETP.GEU.AND P5, PT, R42, -126, PT ;  /* 0xc2fc00002a00780b */ /* 0x000fe20003fae000 */
[----:B--2---:R-:W-:Y:S01]  /*3640*/  FFMA R34, R66, UR4, -R89 ;  /* 0x0000000442227c23 */ /* 0x004fe20008000859 */
[----:B------:R-:W-:-:S04]  /*3650*/  @!P2 FMUL R26, R26, 0.5 ;  /* 0x3f0000001a1aa820 */ /* 0x000fc80000400000 */
[----:B------:R2:W3:Y:S01]  /*3660*/  MUFU.EX2 R94, R6 ;  /* 0x00000006005e7308 */ /* 0x0004e20000000800 */
[----:B----4-:R-:W-:Y:S01]  /*3670*/  @!P6 FMUL R39, R39, R39 ;  /* 0x000000272727e220 */ /* 0x010fe20000400000 */
[----:B------:R-:W-:Y:S01]  /*3680*/  FSETP.GEU.AND P6, PT, R46, -126, PT ;  /* 0xc2fc00002e00780b */ /* 0x000fe20003fce000 */
[----:B-1----:R-:W-:-:S04]  /*3690*/  FFMA R38, R67, UR4, -R89 ;  /* 0x0000000443267c23 */ /* 0x002fc80008000859 */
[----:B------:R-:W-:Y:S01]  /*36a0*/  @!P5 FMUL R42, R42, 0.5 ;  /* 0x3f0000002a2ad820 */ /* 0x000fe20000400000 */
[----:B------:R1:W4:Y:S01]  /*36b0*/  MUFU.EX2 R96, R5 ;  /* 0x0000000500607308 */ /* 0x0003220000000800 */
[----:B--2---:R-:W-:Y:S01]  /*36c0*/  FFMA R6, R51, UR4, -R89 ;  /* 0x0000000433067c23 */ /* 0x004fe20008000859 */
[----:B-----5:R-:W-:Y:S01]  /*36d0*/  @!P3 FMUL R43, R43, R43 ;  /* 0x0000002b2b2bb220 */ /* 0x020fe20000400000 */
[----:B------:R-:W-:-:S04]  /*36e0*/  FSETP.GEU.AND P3, PT, R50, -126, PT ;  /* 0xc2fc00003200780b */ /* 0x000fc80003f6e000 */
[----:B------:R-:W-:Y:S01]  /*36f0*/  @!P6 FMUL R46, R46, 0.5 ;  /* 0x3f0000002e2ee820 */ /* 0x000fe20000400000 */
[----:B------:R2:W5:Y:S01]  /*3700*/  MUFU.EX2 R98, R26 ;  /* 0x0000001a00627308 */ /* 0x0005620000000800 */
[----:B---3--:R-:W-:Y:S01]  /*3710*/  @!P4 FMUL R94, R94, R94 ;  /* 0x0000005e5e5ec220 */ /* 0x008fe20000400000 */
[----:B------:R-:W-:Y:S01]  /*3720*/  FSETP.GEU.AND P4, PT, R6, -126, PT ;  /* 0xc2fc00000600780b */ /* 0x000fe20003f8e000 */
[----:B-1----:R-:W-:-:S05]  /*3730*/  FFMA R5, R58, UR4, -R89 ;  /* 0x000000043a057c23 */ /* 0x002fca0008000859 */
[----:B------:R-:W-:Y:S01]  /*3740*/  @!P3 FMUL R50, R50, 0.5 ;  /* 0x3f0000003232b820 */ /* 0x000fe20000400000 */
[----:B----4-:R-:W-:Y:S01]  /*3750*/  @!P1 FMUL R96, R96, R96 ;  /* 0x0000006060609220 */ /* 0x010fe20000400000 */
[----:B------:R-:W-:Y:S01]  /*3760*/  FSETP.GEU.AND P1, PT, R55, -126, PT ;  /* 0xc2fc00003700780b */ /* 0x000fe20003f2e000 */
[----:B--2---:R-:W-:Y:S01]  /*3770*/  FFMA R26, R59, UR4, -R89 ;  /* 0x000000043b1a7c23 */ /* 0x004fe20008000859 */
[----:B------:R1:W2:Y:S03]  /*3780*/  MUFU.EX2 R47, R42 ;  /* 0x0000002a002f7308 */ /* 0x0002a60000000800 */
[----:B------:R-:W-:Y:S01]  /*3790*/  @!P4 FMUL R6, R6, 0.5 ;  /* 0x3f0000000606c820 */ /* 0x000fe20000400000 */
[----:B-----5:R-:W-:Y:S01]  /*37a0*/  @!P2 FMUL R98, R98, R98 ;  /* 0x000000626262a220 */ /* 0x020fe20000400000 */
[----:B------:R-:W-:-:S03]  /*37b0*/  FSETP.GEU.AND P2, PT, R26, -126, PT ;  /* 0xc2fc00001a00780b */ /* 0x000fc60003f4e000 */
[----:B------:R-:W3:Y:S01]  /*37c0*/  MUFU.EX2 R51, R46 ;  /* 0x0000002e00337308 */ /* 0x000ee20000000800 */
[----:B-1----:R-:W-:Y:S02]  /*37d0*/  FFMA R42, R74, UR4, -R89 ;  /* 0x000000044a2a7c23 */ /* 0x002fe40008000859 */
[----:B------:R-:W-:-:S05]  /*37e0*/  @!P1 FMUL R55, R55, 0.5 ;  /* 0x3f00000037379820 */ /* 0x000fca0000400000 */
[----:B------:R-:W1:Y:S01]  /*37f0*/  MUFU.EX2 R85, R50 ;  /* 0x0000003200557308 */ /* 0x000e620000000800 */
[----:B--2---:R-:W-:Y:S01]  /*3800*/  @!P5 FMUL R47, R47, R47 ;  /* 0x0000002f2f2fd220 */ /* 0x004fe20000400000 */
[----:B------:R-:W-:Y:S01]  /*3810*/  FSETP.GEU.AND P5, PT, R54, -126, PT ;  /* 0xc2fc00003600780b */ /* 0x000fe20003fae000 */
[----:B------:R-:W-:-:S05]  /*3820*/  @!P2 FMUL R26, R26, 0.5 ;  /* 0x3f0000001a1aa820 */ /* 0x000fca0000400000 */
[----:B------:R2:W4:Y:S01]  /*3830*/  MUFU.EX2 R58, R6 ;  /* 0x00000006003a7308 */ /* 0x0005220000000800 */
[----:B---3--:R-:W-:Y:S01]  /*3840*/  @!P6 FMUL R51, R51, R51 ;  /* 0x000000333333e220 */ /* 0x008fe20000400000 */
[----:B------:R-:W-:-:S05]  /*3850*/  FSETP.GEU.AND P6, PT, R5, -126, PT ;  /* 0xc2fc00000500780b */ /* 0x000fca0003fce000 */
[----:B------:R-:W-:Y:S01]  /*3860*/  @!P5 FMUL R54, R54, 0.5 ;  /* 0x3f0000003636d820 */ /* 0x000fe20000400000 */
[----:B------:R3:W5:Y:S01]  /*3870*/  MUFU.EX2 R59, R55 ;  /* 0x00000037003b7308 */ /* 0x0007620000000800 */
[----:B--2---:R-:W-:Y:S01]  /*3880*/  FFMA R6, R63, UR4, -R89 ;  /* 0x000000043f067c23 */ /* 0x004fe20008000859 */
[----:B-1----:R-:W-:Y:S01]  /*3890*/  @!P3 FMUL R85, R85, R85 ;  /* 0x000000555555b220 */ /* 0x002fe20000400000 */
[----:B------:R-:W-:-:S04]  /*38a0*/  FSETP.GEU.AND P3, PT, R30, -126, PT ;  /* 0xc2fc00001e00780b */ /* 0x000fc80003f6e000 */
[----:B------:R-:W-:Y:S01]  /*38b0*/  @!P6 FMUL R5, R5, 0.5 ;  /* 0x3f0000000505e820 */ /* 0x000fe20000400000 */
[----:B------:R1:W2:Y:S01]  /*38c0*/  MUFU.EX2 R63, R26 ;  /* 0x0000001a003f7308 */ /* 0x0002a20000000800 */
[----:B----4-:R-:W-:Y:S01]  /*38d0*/  @!P4 FMUL R58, R58, R58 ;  /* 0x0000003a3a3ac220 */ /* 0x010fe20000400000 */
[----:B------:R-:W-:Y:S01]  /*38e0*/  FSETP.GEU.AND P4, PT, R6, -126, PT ;  /* 0xc2fc00000600780b */ /* 0x000fe20003f8e000 */
[----:B---3--:R-:W-:-:S05]  /*38f0*/  FFMA R55, R86, UR4, -R89 ;  /* 0x0000000456377c23 */ /* 0x008fca0008000859 */
[----:B------:R-:W-:Y:S01]  /*3900*/  @!P3 FMUL R30, R30, 0.5 ;  /* 0x3f0000001e1eb820 */ /* 0x000fe20000400000 */
[----:B-----5:R-:W-:Y:S01]  /*3910*/  @!P1 FMUL R59, R59, R59 ;  /* 0x0000003b3b3b9220 */ /* 0x020fe20000400000 */
[----:B------:R-:W-:Y:S01]  /*3920*/  FSETP.GEU.AND P1, PT, R38, -126, PT ;  /* 0xc2fc00002600780b */ /* 0x000fe20003f2e000 */
[----:B-1----:R-:W-:Y:S01]  /*3930*/  FFMA R26, R75, UR4, -R89 ;  /* 0x000000044b1a7c23 */ /* 0x002fe20008000859 */
[----:B------:R-:W1:Y:S03]  /*3940*/  MUFU.EX2 R100, R54 ;  /* 0x0000003600647308 */ /* 0x000e660000000800 */
[----:B------:R-:W-:Y:S01]  /*3950*/  @!P4 FMUL R6, R6, 0.5 ;  /* 0x3f0000000606c820 */ /* 0x000fe20000400000 */
[----:B--2---:R-:W-:-:S04]  /*3960*/  @!P2 FMUL R63, R63, R63 ;  /* 0x0000003f3f3fa220 */ /* 0x004fc80000400000 */
[----:B------:R2:W3:Y:S03]  /*3970*/  MUFU.EX2 R62, R5 ;  /* 0x00000005003e7308 */ /* 0x0004e60000000800 */
[----:B------:R-:W-:-:S05]  /*3980*/  @!P1 FMUL R38, R38, 0.5 ;  /* 0x3f00000026269820 */ /* 0x000fca0000400000 */
[----:B------:R4:W5:Y:S01]  /*3990*/  MUFU.EX2 R66, R30 ;  /* 0x0000001e00427308 */ /* 0x0009620000000800 */
[----:B-1----:R-:W-:Y:S01]  /*39a0*/  @!P5 FMUL R100, R100, R100 ;  /* 0x000000646464d220 */ /* 0x002fe20000400000 */
[----:B------:R-:W-:Y:S01]  /*39b0*/  FSETP.GEU.AND P5, PT, R34, -126, PT ;  /* 0xc2fc00002200780b */ /* 0x000fe20003fae000 */
[----:B--2---:R-:W-:-:S05]  /*39c0*/  FFMA R5, R70, UR4, -R89 ;  /* 0x0000000446057c23 */ /* 0x004fca0008000859 */
[----:B------:R1:W2:Y:S01]  /*39d0*/  MUFU.EX2 R67, R6 ;  /* 0x0000000600437308 */ /* 0x0002a20000000800 */
[--C-:B----4-:R-:W-:Y:S01]  /*39e0*/  FFMA R30, R83, UR4, -R89.reuse ;  /* 0x00000004531e7c23 */ /* 0x110fe20008000859 */
[----:B---3--:R-:W-:Y:S01]  /*39f0*/  @!P6 FMUL R62, R62, R62 ;  /* 0x0000003e3e3ee220 */ /* 0x008fe20000400000 */
[----:B------:R-:W-:Y:S02]  /*3a00*/  FSETP.GEU.AND P6, PT, R42, -126, PT ;  /* 0xc2fc00002a00780b */ /* 0x000fe40003fce000 */
[----:B------:R-:W-:Y:S02]  /*3a10*/  FSETP.GEU.AND P2, PT, R5, -126, PT ;  /* 0xc2fc00000500780b */ /* 0x000fe40003f4e000 */
[----:B------:R-:W-:Y:S01]  /*3a20*/  @!P5 FMUL R34, R34, 0.5 ;  /* 0x3f0000002222d820 */ /* 0x000fe20000400000 */
[----:B------:R-:W3:Y:S01]  /*3a30*/  MUFU.EX2 R75, R38 ;  /* 0x00000026004b7308 */ /* 0x000ee20000000800 */
[----:B-1----:R-:W-:Y:S01]  /*3a40*/  FFMA R6, R82, UR4, -R89 ;  /* 0x0000000452067c23 */ /* 0x002fe20008000859 */
[----:B-----5:R-:W-:Y:S01]  /*3a50*/  @!P3 FMUL R66, R66, R66 ;  /* 0x000000424242b220 */ /* 0x020fe20000400000 */
[----:B------:R-:W-:Y:S01]  /*3a60*/  FSETP.GEU.AND P3, PT, R26, -126, PT ;  /* 0xc2fc00001a00780b */ /* 0x000fe20003f6e000 */
[----:B------:R-:W-:Y:S01]  /*3a70*/  FADD R89, R49, R76 ;  /* 0x0000004c31597221 */ /* 0x000fe20000000000 */
[----:B------:R-:W-:-:S03]  /*3a80*/  UIADD3 UR4, UR36, 0x1, URZ ;  /* 0x0000000124047890 */ /* 0x000fc6000fffe03f */
[----:B------:R-:W-:Y:S01]  /*3a90*/  @!P6 FMUL R42, R42, 0.5 ;  /* 0x3f0000002a2ae820 */ /* 0x000fe20000400000 */
[----:B--2---:R-:W-:Y:S01]  /*3aa0*/  @!P4 FMUL R67, R67, R67 ;  /* 0x000000434343c220 */ /* 0x004fe20000400000 */
[----:B------:R-:W-:Y:S01]  /*3ab0*/  FSETP.GEU.AND P4, PT, R6, -126, PT ;  /* 0xc2fc00000600780b */ /* 0x000fe20003f8e000 */
[----:B------:R-:W1:Y:S01]  /*3ac0*/  MUFU.EX2 R70, R34 ;  /* 0x0000002200467308 */ /* 0x000e620000000800 */
[----:B------:R-:W-:Y:S01]  /*3ad0*/  @!P2 FMUL R5, R5, 0.5 ;  /* 0x3f0000000505a820 */ /* 0x000fe20000400000 */
[----:B------:R-:W-:-:S03]  /*3ae0*/  UISETP.NE.AND UP0, UPT, UR4, 0x5, UPT ;  /* 0x000000050400788c */ /* 0x000fc6000bf05270 */
[----:B------:R-:W-:Y:S01]  /*3af0*/  @!P3 FMUL R26, R26, 0.5 ;  /* 0x3f0000001a1ab820 */ /* 0x000fe20000400000 */
[----:B---3--:R-:W-:Y:S01]  /*3b00*/  @!P1 FMUL R75, R75, R75 ;  /* 0x0000004b4b4b9220 */ /* 0x008fe20000400000 */
[----:B------:R-:W-:Y:S01]  /*3b10*/  FSETP.GEU.AND P1, PT, R30, -126, PT ;  /* 0xc2fc00001e00780b */ /* 0x000fe20003f2e000 */
[----:B------:R-:W2:Y:S01]  /*3b20*/  MUFU.EX2 R82, R42 ;  /* 0x0000002a00527308 */ /* 0x000ea20000000800 */
[----:B------:R-:W-:Y:S01]  /*3b30*/  USEL UR5, URZ, 0x1, UP0 ;  /* 0x000000013f057887 */ /* 0x000fe20008000000 */
[----:B------:R-:W-:Y:S01]  /*3b40*/  FADD R50, R92, R75 ;  /* 0x0000004b5c327221 */ /* 0x000fe20000000000 */
[----:B------:R-:W-:Y:S01]  /*3b50*/  USEL UR4, UR4, URZ, UP0 ;  /* 0x0000003f04047287 */ /* 0x000fe20008000000 */
[----:B------:R-:W-:-:S03]  /*3b60*/  @!P4 FMUL R6, R6, 0.5 ;  /* 0x3f0000000606c820 */ /* 0x000fc60000400000 */
[----:B------:R-:W-:Y:S01]  /*3b70*/  LOP3.LUT R22, R22, UR5, RZ, 0x3c, !PT ;  /* 0x0000000516167c12 */ /* 0x000fe2000f8e3cff */
[----:B------:R3:W4:Y:S01]  /*3b80*/  MUFU.EX2 R83, R26 ;  /* 0x0000001a00537308 */ /* 0x0007220000000800 */
[----:B-1----:R-:W-:Y:S01]  /*3b90*/  @!P5 FMUL R70, R70, R70 ;  /* 0x000000464646d220 */ /* 0x002fe20000400000 */
[----:B------:R-:W-:Y:S02]  /*3ba0*/  FSETP.GEU.AND P5, PT, R71, -126, PT ;  /* 0xc2fc00004700780b */ /* 0x000fe40003fae000 */
[----:B------:R-:W-:Y:S01]  /*3bb0*/  @!P1 FMUL R30, R30, 0.5 ;  /* 0x3f0000001e1e9820 */ /* 0x000fe20000400000 */
[----:B------:R-:W-:-:S03]  /*3bc0*/  FADD R46, R39, R70 ;  /* 0x00000046272e7221 */ /* 0x000fc60000000000 */
[----:B------:R1:W5:Y:S01]  /*3bd0*/  MUFU.EX2 R102, R6 ;  /* 0x0000000600667308 */ /* 0x0003620000000800 */
[----:B--2---:R-:W-:Y:S01]  /*3be0*/  @!P6 FMUL R82, R82, R82 ;  /* 0x000000525252e220 */ /* 0x004fe20000400000 */
[----:B------:R-:W-:Y:S01]  /*3bf0*/  FSETP.GEU.AND P6, PT, R78, -126, PT ;  /* 0xc2fc00004e00780b */ /* 0x000fe20003fce000 */
[----:B---3--:R-:W-:-:S04]  /*3c00*/  FADD R26, R36, R73 ;  /* 0x00000049241a7221 */ /* 0x008fc80000000000 */
[----:B------:R-:W-:Y:S01]  /*3c10*/  @!P5 FMUL R71, R71, 0.5 ;  /* 0x3f0000004747d820 */ /* 0x000fe20000400000 */
[----:B------:R2:W3:Y:S01]  /*3c20*/  MUFU.EX2 R91, R30 ;  /* 0x0000001e005b7308 */ /* 0x0004e20000000800 */
[----:B----4-:R-:W-:Y:S01]  /*3c30*/  @!P3 FMUL R83, R83, R83 ;  /* 0x000000535353b220 */ /* 0x010fe20000400000 */
[----:B------:R-:W-:Y:S01]  /*3c40*/  FSETP.GEU.AND P3, PT, R79, -126, PT ;  /* 0xc2fc00004f00780b */ /* 0x000fe20003f6e000 */
[----:B-1----:R-:W-:Y:S01]  /*3c50*/  FADD R6, R28, R65 ;  /* 0x000000411c067221 */ /* 0x002fe20000000000 */
[----:B------:R-:W-:Y:S01]  /*3c60*/  F2FP.BF16.F32.PACK_AB R28, R33, R28 ;  /* 0x0000001c211c723e */ /* 0x000fe200000010ff */
[----:B------:R-:W-:Y:S02]  /*3c70*/  FADD R97, R96, R83 ;  /* 0x0000005360617221 */ /* 0x000fe40000000000 */
[----:B------:R-:W-:Y:S01]  /*3c80*/  @!P6 FMUL R78, R78, 0.5 ;  /* 0x3f0000004e4ee820 */ /* 0x000fe20000400000 */
[----:B------:R1:W4:Y:S01]  /*3c90*/  MUFU.EX2 R74, R5 ;  /* 0x00000005004a7308 */ /* 0x0003220000000800 */
[----:B-----5:R-:W-:Y:S01]  /*3ca0*/  @!P4 FMUL R102, R102, R102 ;  /* 0x000000666666c220 */ /* 0x020fe20000400000 */
[----:B------:R-:W-:Y:S01]  /*3cb0*/  FSETP.GEU.AND P4, PT, R55, -126, PT ;  /* 0xc2fc00003700780b */ /* 0x000fe20003f8e000 */
[----:B------:R-:W-:Y:S01]  /*3cc0*/  FADD R93, R6, R87 ;  /* 0x00000057065d7221 */ /* 0x000fe20000000000 */
[----:B--2---:R-:W-:Y:S01]  /*3cd0*/  FADD R30, R41, R72 ;  /* 0x00000048291e7221 */ /* 0x004fe20000000000 */
[----:B------:R-:W-:Y:S01]  /*3ce0*/  FADD R6, R4, R61 ;  /* 0x0000003d04067221 */ /* 0x000fe20000000000 */
[----:B------:R-:W-:Y:S01]  /*3cf0*/  FADD R87, R40, R77 ;  /* 0x0000004d28577221 */ /* 0x000fe20000000000 */
[----:B------:R-:W-:Y:S01]  /*3d00*/  @!P3 FMUL R79, R79, 0.5 ;  /* 0x3f0000004f4fb820 */ /* 0x000fe20000400000 */
[----:B------:R-:W2:Y:S01]  /*3d10*/  MUFU.EX2 R71, R71 ;  /* 0x0000004700477308 */ /* 0x000ea20000000800 */
[----:B---3--:R-:W-:Y:S01]  /*3d20*/  @!P1 FMUL R91, R91, R91 ;  /* 0x0000005b5b5b9220 */ /* 0x008fe20000400000 */
[----:B------:R-:W-:Y:S01]  /*3d30*/  FSETP.GEU.AND P1, PT, R56, -126, PT ;  /* 0xc2fc00003800780b */ /* 0x000fe20003f2e000 */
[----:B-1----:R-:W-:Y:S01]  /*3d40*/  FADD R5, R24, R57 ;  /* 0x0000003918057221 */ /* 0x002fe20000000000 */
[----:B------:R-:W-:Y:S01]  /*3d50*/  FADD R42, R6, R87 ;  /* 0x00000057062a7221 */ /* 0x000fe20000000000 */
[----:B------:R-:W-:Y:S01]  /*3d60*/  FADD R6, R32, R69 ;  /* 0x0000004520067221 */ /* 0x000fe20000000000 */
[----:B------:R-:W-:Y:S01]  /*3d70*/  FADD R87, R48, R27 ;  /* 0x0000001b30577221 */ /* 0x000fe20000000000 */
[----:B------:R-:W-:Y:S01]  /*3d80*/  @!P4 FMUL R55, R55, 0.5 ;  /* 0x3f0000003737c820 */ /* 0x000fe20000400000 */
[----:B------:R-:W1:Y:S01]  /*3d90*/  MUFU.EX2 R78, R78 ;  /* 0x0000004e004e7308 */ /* 0x000e620000000800 */
[----:B------:R-:W-:Y:S01]  /*3da0*/  FADD R34, R5, R26 ;  /* 0x0000001a05227221 */ /* 0x000fe20000000000 */
[----:B------:R-:W-:Y:S01]  /*3db0*/  FADD R5, R25, R52 ;  /* 0x0000003419057221 */ /* 0x000fe20000000000 */
[----:B------:R-:W-:Y:S01]  /*3dc0*/  FADD R26, R33, R64 ;  /* 0x00000040211a7221 */ /* 0x000fe20000000000 */
[----:B------:R-:W-:Y:S01]  /*3dd0*/  FADD R87, R6, R87 ;  /* 0x0000005706577221 */ /* 0x000fe20000000000 */
[----:B------:R-:W-:Y:S01]  /*3de0*/  FADD R6, R31, R62 ;  /* 0x0000003e1f067221 */ /* 0x000fe20000000000 */
[----:B------:R-:W-:Y:S01]  /*3df0*/  FADD R38, R5, R30 ;  /* 0x0000001e05267221 */ /* 0x000fe20000000000 */
[----:B------:R-:W-:Y:S01]  /*3e00*/  @!P1 FMUL R56, R56, 0.5 ;  /* 0x3f00000038389820 */ /* 0x000fe20000400000 */
[----:B------:R-:W3:Y:S01]  /*3e10*/  MUFU.EX2 R79, R79 ;  /* 0x0000004f004f7308 */ /* 0x000ee20000000800 */
[----:B------:R-:W-:Y:S01]  /*3e20*/  FADD R95, R26, R89 ;  /* 0x000000591a5f7221 */ /* 0x000fe20000000000 */
[----:B------:R-:W-:Y:S01]  /*3e30*/  FADD R5, R29, R60 ;  /* 0x0000003c1d057221 */ /* 0x000fe20000000000 */
[----:B------:R-:W-:Y:S01]  /*3e40*/  FADD R30, R45, R80 ;  /* 0x000000502d1e7221 */ /* 0x000fe20000000000 */
[----:B------:R-:W-:Y:S01]  /*3e50*/  FADD R26, R37, R68 ;  /* 0x00000044251a7221 */ /* 0x000fe20000000000 */
[----:B------:R-:W-:Y:S01]  /*3e60*/  FADD R89, R53, R88 ;  /* 0x0000005835597221 */ /* 0x000fe20000000000 */
[----:B------:R-:W-:Y:S01]  /*3e70*/  FADD R99, R85, R102 ;  /* 0x0000006655637221 */ /* 0x000fe20000000000 */
[----:B------:R-:W-:Y:S01]  /*3e80*/  FADD R5, R5, R30 ;  /* 0x0000001e05057221 */ /* 0x000fe20000000000 */
[----:B------:R-:W5:Y:S01]  /*3e90*/  MUFU.EX2 R55, R55 ;  /* 0x0000003700377308 */ /* 0x000f620000000800 */
[----:B------:R-:W-:Y:S01]  /*3ea0*/  FADD R26, R26, R89 ;  /* 0x000000591a1a7221 */ /* 0x000fe20000000000 */
[----:B------:R-:W-:Y:S01]  /*3eb0*/  FADD R89, R47, R82 ;  /* 0x000000522f597221 */ /* 0x000fe20000000000 */
[----:B------:R-:W-:Y:S01]  /*3ec0*/  FADD R30, R84, R63 ;  /* 0x0000003f541e7221 */ /* 0x000fe20000000000 */
[----:B------:R-:W-:Y:S01]  /*3ed0*/  FADD R101, R58, R91 ;  /* 0x0000005b3a657221 */ /* 0x000fe20000000000 */
[----:B----4-:R-:W-:Y:S01]  /*3ee0*/  @!P2 FMUL R74, R74, R74 ;  /* 0x0000004a4a4aa220 */ /* 0x010fe20000400000 */
[----:B--2---:R-:W-:Y:S01]  /*3ef0*/  @!P5 FMUL R71, R71, R71 ;  /* 0x000000474747d220 */ /* 0x004fe20000400000 */
[----:B-1----:R-:W-:Y:S01]  /*3f00*/  @!P6 FMUL R78, R78, R78 ;  /* 0x0000004e4e4ee220 */ /* 0x002fe20000400000 */
[----:B------:R-:W1:Y:S01]  /*3f10*/  MUFU.EX2 R56, R56 ;  /* 0x0000003800387308 */ /* 0x000e620000000800 */
[----:B---3--:R-:W-:Y:S01]  /*3f20*/  @!P3 FMUL R79, R79, R79 ;  /* 0x0000004f4f4fb220 */ /* 0x008fe20000400000 */
[----:B------:R-:W-:Y:S01]  /*3f30*/  FADD R54, R6, R89 ;  /* 0x0000005906367221 */ /* 0x000fe20000000000 */
[----:B------:R-:W-:Y:S01]  /*3f40*/  FADD R103, R46, R99 ;  /* 0x000000632e677221 */ /* 0x000fe20000000000 */
[----:B------:R-:W-:Y:S01]  /*3f50*/  FADD R86, R30, R97 ;  /* 0x000000611e567221 */ /* 0x000fe20000000000 */
[----:B------:R-:W-:Y:S01]  /*3f60*/  FADD R105, R50, R101 ;  /* 0x0000006532697221 */ /* 0x000fe20000000000 */
[----:B------:R-:W-:Y:S01]  /*3f70*/  FADD R6, R35, R66 ;  /* 0x0000004223067221 */ /* 0x000fe20000000000 */
[----:B------:R-:W-:Y:S01]  /*3f80*/  FADD R89, R51, R78 ;  /* 0x0000004e33597221 */ /* 0x000fe20000000000 */
[----:B------:R-:W-:Y:S01]  /*3f90*/  FADD R46, R43, R74 ;  /* 0x0000004a2b2e7221 */ /* 0x000fe20000000000 */
[----:B-----5:R-:W-:Y:S01]  /*3fa0*/  @!P4 FMUL R55, R55, R55 ;  /* 0x000000373737c220 */ /* 0x020fe20000400000 */
[----:B------:R-:W-:Y:S01]  /*3fb0*/  FADD R30, R90, R67 ;  /* 0x000000435a1e7221 */ /* 0x000fe20000000000 */
[----:B------:R-:W-:Y:S01]  /*3fc0*/  FADD R97, R98, R79 ;  /* 0x0000004f62617221 */ /* 0x000fe20000000000 */
[----:B------:R-:W-:Y:S01]  /*3fd0*/  FADD R50, R94, R71 ;  /* 0x000000475e327221 */ /* 0x000fe20000000000 */
[----:B------:R-:W-:Y:S01]  /*3fe0*/  FADD R99, R100, R55 ;  /* 0x0000003764637221 */ /* 0x000fe20000000000 */
[----:B------:R-:W-:Y:S01]  /*3ff0*/  FADD R6, R6, R89 ;  /* 0x0000005906067221 */ /* 0x000fe20000000000 */
[----:B------:R-:W-:Y:S01]  /*4000*/  FADD R30, R30, R97 ;  /* 0x000000611e1e7221 */ /* 0x000fe20000000000 */
[----:B------:R-:W-:Y:S01]  /*4010*/  FADD R34, R34, R93 ;  /* 0x0000005d22227221 */ /* 0x000fe20000000000 */
[----:B-1----:R-:W-:Y:S01]  /*4020*/  @!P1 FMUL R56, R56, R56 ;  /* 0x0000003838389220 */ /* 0x002fe20000400000 */
[----:B------:R-:W-:Y:S01]  /*4030*/  FADD R99, R46, R99 ;  /* 0x000000632e637221 */ /* 0x000fe20000000000 */
        /* <DEDUP_REMOVED lines=8> */
[----:B------:R-:W-:Y:S01]  /*40c0*/  MOV R6, UR52 ;  /* 0x0000003400067c02 */ /* 0x000fe20008000f00 */
[----:B------:R-:W-:Y:S01]  /*40d0*/  FADD R34, R34, R87 ;  /* 0x0000005722227221 */ /* 0x000fe20000000000 */
[----:B------:R-:W-:Y:S01]  /*40e0*/  FADD R101, R30, R101 ;  /* 0x000000651e657221 */ /* 0x000fe20000000000 */
[----:B------:R-:W-:Y:S01]  /*40f0*/  FADD R5, R38, R5 ;  /* 0x0000000526057221 */ /* 0x000fe20000000000 */
[----:B------:R-:W-:Y:S01]  /*4100*/  FADD R54, R54, R99 ;  /* 0x0000006336367221 */ /* 0x000fe20000000000 */
[----:B------:R1:W-:Y:S01]  /*4110*/  SYNCS.ARRIVE.TRANS64.A1T0 RZ, [R6+UR6], RZ ;  /* 0x000000ff06ff79a7 */ /* 0x0003e20008100006 */
[----:B------:R-:W-:Y:S01]  /*4120*/  FADD R101, R86, R101 ;  /* 0x0000006556657221 */ /* 0x000fe20000000000 */
[----:B------:R-:W-:-:S02]  /*4130*/  F2FP.BF16.F32.PACK_AB R24, R25, R24 ;  /* 0x000000181918723e */ /* 0x000fc400000010ff */
[----:B------:R-:W-:Y:S02]  /*4140*/  F2FP.BF16.F32.PACK_AB R30, R37, R32 ;  /* 0x00000020251e723e */ /* 0x000fe400000010ff */
[----:B------:R-:W-:Y:S01]  /*4150*/  F2FP.BF16.F32.PACK_AB R26, R29, R4 ;  /* 0x000000041d1a723e */ /* 0x000fe200000010ff */
[----:B-1----:R-:W-:Y:S01]  /*4160*/  FADD R6, R34, R5 ;  /* 0x0000000522067221 */ /* 0x002fe20000000000 */
[----:B------:R-:W-:Y:S01]  /*4170*/  FADD R5, R54, R101 ;  /* 0x0000006536057221 */ /* 0x000fe20000000000 */
[----:B------:R-:W-:Y:S02]  /*4180*/  F2FP.BF16.F32.PACK_AB R54, R88, R27 ;  /* 0x0000001b5836723e */ /* 0x000fe400000010ff */
[----:B------:R-:W-:Y:S02]  /*4190*/  F2FP.BF16.F32.PACK_AB R32, R41, R36 ;  /* 0x000000242920723e */ /* 0x000fe400000010ff */
[----:B------:R-:W-:Y:S02]  /*41a0*/  F2FP.BF16.F32.PACK_AB R34, R45, R40 ;  /* 0x000000282d22723e */ /* 0x000fe400000010ff */
[----:B------:R-:W-:-:S02]  /*41b0*/  F2FP.BF16.F32.PACK_AB R25, R84, R31 ;  /* 0x0000001f5419723e */ /* 0x000fc400000010ff */
[----:B------:R-:W-:Y:S02]  /*41c0*/  F2FP.BF16.F32.PACK_AB R27, R90, R35 ;  /* 0x000000235a1b723e */ /* 0x000fe400000010ff */
[----:B------:R-:W-:Y:S02]  /*41d0*/  F2FP.BF16.F32.PACK_AB R36, R49, R44 ;  /* 0x0000002c3124723e */ /* 0x000fe400000010ff */
        /* <DEDUP_REMOVED lines=20> */
[----:B------:R-:W-:Y:S01]  /*4320*/  F2FP.BF16.F32.PACK_AB R53, R91, R102 ;  /* 0x000000665b35723e */ /* 0x000fe200000010ff */
[----:B------:R-:W-:Y:S06]  /*4330*/  @!P0 BRA `(.L_x_21) ;  /* 0x0000000000048947 */ /* 0x000fec0003800000 */
[----:B------:R-:W-:Y:S01]  /*4340*/  BPT.TRAP 0x1 ;  /* 0x000000040000795c */ /* 0x000fe20000300000 */
.L_x_21:
[----:B------:R-:W-:Y:S01]  /*4350*/  ULEA UR5, UR4, UR37, 0x3 ;  /* 0x0000002504057291 */ /* 0x000fe2000f8e183f */
[----:B------:R-:W-:-:S08]  /*4360*/  SHF.L.U32 R4, R22, 0x1f, RZ ;  /* 0x0000001f16047819 */ /* 0x000fd000000006ff */
[----:B------:R-:W1:Y:S02]  /*4370*/  SYNCS.PHASECHK.TRANS64.TRYWAIT P1, [UR5+0x58400], R4 ;  /* 0x05840004ff0075a7 */ /* 0x000e640008020145 */
[----:B-1----:R-:W-:Y:S05]  /*4380*/  @!P1 BRA `(.L_x_22) ;  /* 0x000000f400a49947 */ /* 0x002fea0003800000 */
.L_x_134:
[----:B------:R-:W-:Y:S01]  /*4390*/  UIMAD UR5, UR4, 0xe00, UR38 ;  /* 0x00000e00040578a4 */ /* 0x000fe2000f8e0226 */
[----:B------:R-:W-:Y:S01]  /*43a0*/  WARPGROUP.ARRIVE ;  /* 0x00000000000079c5 */ /* 0x000fe20000000000 */
[----:B------:R-:W-:Y:S01]  /*43b0*/  UMOV UR11, 0x80000020 ;  /* 0x80000020000b7882 */ /* 0x000fe20000000000 */
[----:B------:R-:W-:Y:S01]  /*43c0*/  F2FP.BF16.F32.PACK_AB R55, R56, R55 ;  /* 0x000000373837723e */ /* 0x000fe200000010ff */
[----:B------:R-:W-:Y:S02]  /*43d0*/  UIADD3 UR15, UR5, 0x200, URZ ;  /* 0x00000200050f7890 */ /* 0x000fe4000fffe03f */
[----:B------:R-:W-:Y:S02]  /*43e0*/  UIADD3 UR18, UR5, 0x400, URZ ;  /* 0x0000040005127890 */ /* 0x000fe4000fffe03f */
[----:B------:R-:W-:Y:S01]  /*43f0*/  UMOV UR10, UR5 ;  /* 0x00000005000a7c82 */ /* 0x000fe20008000000 */
[----:B------:R-:W-:Y:S01]  /*4400*/  UIADD3 UR6, UR5, 0x600, URZ ;  /* 0x0000060005067890 */ /* 0x000fe2000fffe03f */
[----:B------:R-:W-:Y:S01]  /*4410*/  HGMMA.64x32x16.F32.BF16 R184, R24, gdesc[UR8].tnspB, RZ, !UPT, gsb0 ;  /* 0x4060000818b87df0 */ /* 0x000fe2000c0018ff */
[----:B------:R-:W-:Y:S01]  /*4420*/  UMOV UR10, UR15 ;  /* 0x0000000f000a7c82 */ /* 0x000fe20008000000 */
[----:B------:R-:W-:Y:S01]  /*4430*/  UMOV UR11, 0x80000020 ;  /* 0x80000020000b7882 */ /* 0x000fe20000000000 */
[----:B------:R-:W-:-:S02]  /*4440*/  UIADD3 UR14, UR5, 0x800, URZ ;  /* 0x00000800050e7890 */ /* 0x000fc4000fffe03f */
[----:B------:R-:W-:Y:S01]  /*4450*/  UIADD3 UR15, UR5, 0xa00, URZ ;  /* 0x00000a00050f7890 */ /* 0x000fe2000fffe03f */
[----:B------:R-:W-:Y:S02]  /*4460*/  WARPGROUP.DEPBAR.LE gsb0, 0x0 ;  /* 0x00008000000079c5 */ /* 0x000fe40000010000 */
[----:B------:R-:W-:-:S06]  /*4470*/  WARPGROUP.ARRIVE ;  /* 0x00000000000079c5 */ /* 0x000fcc0000000000 */
[----:B------:R-:W-:Y:S01]  /*4480*/  HGMMA.64x32x16.F32.BF16 R168, R24, gdesc[UR8].tnspB, RZ, !UPT, gsb0 ;  /* 0x4060000818a87df0 */ /* 0x000fe2000c0018ff */
[----:B------:R-:W-:Y:S01]  /*4490*/  UMOV UR10, UR18 ;  /* 0x00000012000a7c82 */ /* 0x000fe20008000000 */
[----:B------:R-:W-:Y:S01]  /*44a0*/  UMOV UR11, 0x80000020 ;  /* 0x80000020000b7882 */ /* 0x000fe20000000000 */
        /* <DEDUP_REMOVED lines=28> */
[----:B------:R-:W-:Y:S01]  /*4670*/  UIADD3 UR10, UR5, 0x40, URZ ;  /* 0x00000040050a7890 */ /* 0x000fe2000fffe03f */
[----:B------:R-:W-:Y:S01]  /*4680*/  UMOV UR11, 0x80000020 ;  /* 0x80000020000b7882 */ /* 0x000fe20000000000 */
[----:B------:R-:W-:Y:S02]  /*4690*/  WARPGROUP.DEPBAR.LE gsb0, 0x0 ;  /* 0x00008000000079c5 */ /* 0x000fe40000010000 */
[----:B------:R-:W-:-:S06]  /*46a0*/  WARPGROUP.ARRIVE ;  /* 0x00000000000079c5 */ /* 0x000fcc0000000000 */
[----:B------:R-:W-:Y:S01]  /*46b0*/  HGMMA.64x32x16.F32.BF16 R184, R28, gdesc[UR8].tnspB, R184, gsb0 ;  /* 0x406000081cb87df0 */ /* 0x000fe200080018b8 */
[----:B------:R-:W-:Y:S01]  /*46c0*/  UMOV UR10, UR15 ;  /* 0x0000000f000a7c82 */ /* 0x000fe20008000000 */
[----:B------:R-:W-:Y:S01]  /*46d0*/  UMOV UR11, 0x80000020 ;  /* 0x80000020000b7882 */ /* 0x000fe20000000000 */
[----:B------:R-:W-:Y:S01]  /*46e0*/  UIADD3 UR15, UR5, 0xa40, URZ ;  /* 0x00000a40050f7890 */ /* 0x000fe2000fffe03f */
        /* <DEDUP_REMOVED lines=245> */
[----:B------:R-:W-:Y:S02]  /*5640*/  UIADD3 UR15, UR5, 0xbc0, URZ ;  /* 0x00000bc0050f7890 */ /* 0x000fe4000fffe03f */
[----:B------:R-:W-:Y:S01]  /*5650*/  UIADD3 UR5, UR5, 0xdc0, URZ ;  /* 0x00000dc005057890 */ /* 0x000fe2000fffe03f */
[----:B------:R-:W-:Y:S02]  /*5660*/  WARPGROUP.DEPBAR.LE gsb0, 0x0 ;  /* 0x00008000000079c5 */ /* 0x000fe40000010000 */
[----:B------:R-:W-:-:S06]  /*5670*/  WARPGROUP.ARRIVE ;  /* 0x00000000000079c5 */ /* 0x000fcc0000000000 */
[----:B------:R-:W-:Y:S01]  /*5680*/  HGMMA.64x32x16.F32.BF16 R168, R52, gdesc[UR8].tnspB, R168, gsb0 ;  /* 0x4060000834a87df0 */ /* 0x000fe200080018a8 */
[----:B------:R-:W-:Y:S01]  /*5690*/  UMOV UR10, UR18 ;  /* 0x00000012000a7c82 */ /* 0x000fe20008000000 */
[----:B------:R-:W-:Y:S01]  /*56a0*/  UMOV UR11, 0x80000020 ;  /* 0x80000020000b7882 */ /* 0x000fe20000000000 */
        /* <DEDUP_REMOVED lines=22> */
[----:B------:R-:W-:Y:S03]  /*5810*/  HGMMA.64x32x16.F32.BF16 R88, R52, gdesc[UR8].tnspB, R88, gsb0 ;  /* 0x4060000834587df0 */ /* 0x000fe60008001858 */
[----:B------:R-:W-:Y:S02]  /*5820*/  WARPGROUP.DEPBAR.LE gsb0, 0x0 ;  /* 0x00008000000079c5 */ /* 0x000fe40000010000 */
[----:B------:R-:W-:Y:S05]  /*5830*/  @!P0 BRA `(.L_x_23) ;  /* 0x0000000000048947 */ /* 0x000fea0003800000 */
[----:B------:R-:W-:Y:S01]  /*5840*/  BPT.TRAP 0x1 ;  /* 0x000000040000795c */ /* 0x000fe20000300000 */
.L_x_23:
[----:B------:R-:W-:Y:S01]  /*5850*/  R2UR UR5, R18 ;  /* 0x00000000120572ca */ /* 0x000fe200000e0000 */
[----:B------:R-:W-:-:S04]  /*5860*/  UIADD3 UR7, UR7, 0x58428, URZ ;  /* 0x0005842807077890 */ /* 0x000fc8000fffe03f */
[----:B------:R-:W-:-:S08]  /*5870*/  UPRMT UR7, URZ, 0x654, UR7 ;  /* 0x000006543f077896 */ /* 0x000fd00008000007 */
[----:B------:R-:W-:Y:S01]  /*5880*/  UISETP.GT.U32.AND UP0, UPT, UR5, 0x1, UPT ;  /* 0x000000010500788c */ /* 0x000fe2000bf04070 */
[----:B------:R-:W-:Y:S05]  /*5890*/  SYNCS.ARRIVE.TRANS64.RED.A1T0 RZ, [UR7], RZ ;  /* 0x000000ffffff79a7 */ /* 0x000fea0008100407 */
[----:B------:R-:W-:-:S13]  /*58a0*/  PLOP3.LUT P1, PT, PT, PT, UP0, 0x80, 0x0 ;  /* 0x000000000000781c */ /* 0x000fda0003f2f008 */
[----:B------:R-:W-:Y:S05]  /*58b0*/  @P1 BRA `(.L_x_24) ;  /* 0x0000000000041947 */ /* 0x000fea0003800000 */
[----:B------:R-:W-:Y:S01]  /*58c0*/  BPT.TRAP 0x1 ;  /* 0x000000040000795c */ /* 0x000fe20000300000 */
.L_x_24:
[----:B------:R-:W-:Y:S01]  /*58d0*/  UIADD3 UR36, UR4, 0x1, URZ ;  /* 0x0000000104247890 */ /* 0x000fe2000fffe03f */
[C---:B------:R-:W-:Y:S02]  /*58e0*/  ISETP.GE.AND P2, PT, R11.reuse, 0x101, PT ;  /* 0x000001010b00780c */ /* 0x040fe40003f46270 */
[----:B-1----:R-:W-:Y:S01]  /*58f0*/  IADD3 R4, R11, 0x7f, RZ ;  /* 0x0000007f0b047810 */ /* 0x002fe20007ffe0ff */
[----:B------:R-:W-:Y:S01]  /*5900*/  UISETP.NE.AND UP0, UPT, UR36, 0x5, UPT ;  /* 0x000000052400788c */ /* 0x000fe2000bf05270 */
[----:B------:R-:W-:Y:S02]  /*5910*/  IADD3 R24, R200, 0x80, RZ ;  /* 0x00000080c8187810 */ /* 0x000fe40007ffe0ff */
[----:B------:R-:W-:Y:S01]  /*5920*/  SHF.R.S32.HI R11, RZ, 0x1f, R4 ;  /* 0x0000001fff0b7819 */ /* 0x000fe20000011404 */
[----:B------:R-:W-:Y:S02]  /*5930*/  USEL UR5, URZ, 0x1, UP0 ;  /* 0x000000013f057887 */ /* 0x000fe40008000000 */
[----:B------:R-:W-:Y:S01]  /*5940*/  USEL UR36, UR36, URZ, UP0 ;  /* 0x0000003f24247287 */ /* 0x000fe20008000000 */
[----:B------:R-:W-:-:S02]  /*5950*/  LEA.HI R11, R11, R4, RZ, 0x7 ;  /* 0x000000040b0b7211 */ /* 0x000fc400078f38ff */
[----:B------:R-:W-:Y:S02]  /*5960*/  MOV R4, R24 ;  /* 0x0000001800047202 */ /* 0x000fe40000000f00 */
[----:B------:R-:W-:Y:S02]  /*5970*/  LOP3.LUT R22, R22, UR5, RZ, 0x3c, !PT ;  /* 0x0000000516167c12 */ /* 0x000fe4000f8e3cff */
[----:B------:R-:W-:Y:S01]  /*5980*/  LEA.HI.SX32 R11, R11, 0xffffffff, 0x19 ;  /* 0xffffffff0b0b7811 */ /* 0x000fe200078fcaff */
[----:B------:R-:W-:Y:S06]  /*5990*/  @!P2 BRA `(.L_x_25) ;  /* 0x0000004000f8a947 */ /* 0x000fec0003800000 */
[----:B------:R-:W-:Y:S01]  /*59a0*/  MOV R4, R24 ;  /* 0x0000001800047202 */ /* 0x000fe20000000f00 */
[----:B------:R-:W-:Y:S01]  /*59b0*/  ULDC UR5, c[0x0][0x604] ;  /* 0x0001810000057ab9 */ /* 0x000fe20000000800 */
[----:B------:R-:W-:Y:S02]  /*59c0*/  MOV R203, R7 ;  /* 0x0000000700cb7202 */ /* 0x000fe40000000f00 */
[----:B------:R-:W-:-:S07]  /*59d0*/  MOV R205, R10 ;  /* 0x0000000a00cd7202 */ /* 0x000fce0000000f00 */
.L_x_36:
[----:B-1----:R-:W-:Y:S05]  /*59e0*/  @!P0 BRA `(.L_x_26) ;  /* 0x0000000000048947 */ /* 0x002fea0003800000 */
[----:B------:R-:W-:Y:S01]  /*59f0*/  BPT.TRAP 0x1 ;  /* 0x000000040000795c */ /* 0x000fe20000300000 */
.L_x_26:
[----:B------:R-:W-:Y:S01]  /*5a00*/  ULEA UR6, UR36, UR37, 0x3 ;  /* 0x0000002524067291 */ /* 0x000fe2000f8e183f */
[----:B------:R-:W-:-:S08]  /*5a10*/  SHF.L.U32 R7, R22, 0x1f, RZ ;  /* 0x0000001f16077819 */ /* 0x000fd000000006ff */
[----:B------:R-:W1:Y:S02]  /*5a20*/  SYNCS.PHASECHK.TRANS64.TRYWAIT P2, [UR6+0x58400], R7 ;  /* 0x05840007ff0075a7 */ /* 0x000e640008040146 */
[----:B-1----:R-:W-:Y:S05]  /*5a30*/  @!P2 BRA `(.L_x_27) ;  /* 0x000000e00010a947 */ /* 0x002fea0003800000 */
.L_x_135:
[----:B------:R-:W-:Y:S01]  /*5a40*/  R2UR UR52, R20 ;  /* 0x00000000143472ca */ /* 0x000fe200000e0000 */
[----:B------:R-:W-:Y:S01]  /*5a50*/  UIMAD UR6, UR36, 0xe00, UR39 ;  /* 0x00000e00240678a4 */ /* 0x000fe2000f8e0227 */
[----:B------:R-:W-:Y:S01]  /*5a60*/  R2UR UR53, R21 ;  /* 0x00000000153572ca */ /* 0x000fe200000e0000 */
[----:B------:R-:W-:Y:S01]  /*5a70*/  WARPGROUP.ARRIVE ;  /* 0x00000000000079c5 */ /* 0x000fe20000000000 */
[----:B------:R-:W-:Y:S01]  /*5a80*/  UMOV UR55, 0x80000020 ;  /* 0x8000002000377882 */ /* 0x000fe20000000000 */
[----:B------:R-:W-:Y:S01]  /*5a90*/  UIADD3 UR10, UR6, 0x400, URZ ;  /* 0x00000400060a7890 */ /* 0x000fe2000fffe03f */
[----:B------:R-:W-:Y:S02]  /*5aa0*/  UMOV UR11, 0x80000020 ;  /* 0x80000020000b7882 */ /* 0x000fe40000000000 */
[----:B------:R-:W-:Y:S01]  /*5ab0*/  UMOV UR54, UR6 ;  /* 0x0000000600367c82 */ /* 0x000fe20008000000 */
[----:B------:R-:W-:Y:S01]  /*5ac0*/  UIADD3 UR14, UR6, 0x402, URZ ;  /* 0x00000402060e7890 */ /* 0x000fe2000fffe03f */
[----:B------:R-:W-:Y:S01]  /*5ad0*/  UMOV UR15, 0x80000020 ;  /* 0x80000020000f7882 */ /* 0x000fe20000000000 */
[----:B------:R-:W-:Y:S01]  /*5ae0*/  UIADD3 UR18, UR6, 0x600, URZ ;  /* 0x0000060006127890 */ /* 0x000fe2000fffe03f */
[----:B------:R-:W-:-:S03]  /*5af0*/  UMOV UR19, 0x80000020 ;  /* 0x8000002000137882 */ /* 0x000fc60000000000 */
[----:B------:R-:W-:Y:S01]  /*5b00*/  HGMMA.64x128x16.F32.BF16 R24, gdesc[UR52], RZ, !UPT, gsb0 ;  /* 0x01e00000341879f0 */ /* 0x000fe2000c0018ff */
[----:B------:R-:W-:Y:S01]  /*5b10*/  R2UR UR52, R14 ;  /* 0x000000000e3472ca */ /* 0x000fe200000e0000 */
[----:B------:R-:W-:Y:S01]  /*5b20*/  UIADD3 UR54, UR6, 0x2, URZ ;  /* 0x0000000206367890 */ /* 0x000fe2000fffe03f */
[----:B------:R-:W-:Y:S01]  /*5b30*/  R2UR UR53, R15 ;  /* 0x000000000f3572ca */ /* 0x000fe200000e0000 */
[----:B------:R-:W-:Y:S01]  /*5b40*/  UMOV UR55, 0x80000020 ;  /* 0x8000002000377882 */ /* 0x000fe20000000000 */
[----:B------:R-:W-:Y:S01]  /*5b50*/  UIADD3 UR22, UR6, 0x602, URZ ;  /* 0x0000060206167890 */ /* 0x000fe2000fffe03f */
        /* <DEDUP_REMOVED lines=11> */
[----:B------:R-:W-:-:S02]  /*5c10*/  WARPGROUP.DEPBAR.LE gsb0, 0x0 ;  /* 0x00008000000079c5 */ /* 0x000fc40000010000 */
[----:B------:R-:W-:-:S06]  /*5c20*/  WARPGROUP.ARRIVE ;  /* 0x00000000000079c5 */ /* 0x000fcc0000000000 */
[----:B------:R-:W-:Y:S01]  /*5c30*/  HGMMA.64x128x16.F32.BF16 R24, gdesc[UR52], R24, gsb0 ;  /* 0x01e00000341879f0 */ /* 0x000fe20008001818 */
[----:B------:R-:W-:Y:S01]  /*5c40*/  R2UR UR52, R12 ;  /* 0x000000000c3472ca */ /* 0x000fe200000e0000 */
[----:B------:R-:W-:Y:S01]  /*5c50*/  UIADD3 UR54, UR6, 0x200, URZ ;  /* 0x0000020006367890 */ /* 0x000fe2000fffe03f */
[----:B------:R-:W-:Y:S01]  /*5c60*/  R2UR UR53, R13 ;  /* 0x000000000d3572ca */ /* 0x000fe200000e0000 */
[----:B------:R-:W-:Y:S01]  /*5c70*/  UMOV UR55, 0x80000020 ;  /* 0x8000002000377882 */ /* 0x000fe20000000000 */
[----:B------:R-:W-:Y:S02]  /*5c80*/  WARPGROUP.DEPBAR.LE gsb0, 0x0 ;  /* 0x00008000000079c5 */ /* 0x000fe40000010000 */
[----:B------:R-:W-:-:S09]  /*5c90*/  WARPGROUP.ARRIVE ;  /* 0x00000000000079c5 */ /* 0x000fd20000000000 */
        /* <DEDUP_REMOVED lines=8> */
[----:B------:R-:W-:Y:S01]  /*5d20*/  UIADD3 UR54, UR6, 0xc02, URZ ;  /* 0x00000c0206367890 */ /* 0x000fe2000fffe03f */
[----:B------:R-:W-:Y:S01]  /*5d30*/  UMOV UR52, UR56 ;  /* 0x0000003800347c82 */ /* 0x000fe20008000000 */
[----:B------:R-:W-:Y:S01]  /*5d40*/  UMOV UR53, UR57 ;  /* 0x0000003900357c82 */ /* 0x000fe20008000000 */
[----:B------:R-:W-:Y:S01]  /*5d50*/  UMOV UR55, 0x80000020 ;  /* 0x8000002000377882 */ /* 0x000fe20000000000 */
[----:B------:R-:W-:-:S04]  /*5d60*/  UIADD3 UR6, UR36, 0x1, URZ ;  /* 0x0000000124067890 */ /* 0x000fc8000fffe03f */
[----:B------:R-:W-:-:S04]  /*5d70*/  UISETP.NE.AND UP0, UPT, UR6, 0x5, UPT ;  /* 0x000000050600788c */ /* 0x000fc8000bf05270 */
[----:B------:R-:W-:Y:S02]  /*5d80*/  USEL UR7, URZ, 0x1, UP0 ;  /* 0x000000013f077887 */ /* 0x000fe40008000000 */
[----:B------:R-:W-:-:S04]  /*5d90*/  USEL UR6, UR6, URZ, UP0 ;  /* 0x0000003f06067287 */ /* 0x000fc80008000000 */
[----:B------:R-:W-:Y:S01]  /*5da0*/  LOP3.LUT R22, R22, UR7, RZ, 0x3c, !PT ;  /* 0x0000000716167c12 */ /* 0x000fe2000f8e3cff */
        /* <DEDUP_REMOVED lines=31> */
[----:B------:R-:W-:Y:S05]  /*5fa0*/  @!P0 BRA `(.L_x_28) ;  /* 0x0000000000048947 */ /* 0x000fea0003800000 */
[----:B------:R-:W-:Y:S01]  /*5fb0*/  BPT.TRAP 0x1 ;  /* 0x000000040000795c */ /* 0x000fe20000300000 */
.L_x_28:
[----:B-1----:R-:W-:Y:S01]  /*5fc0*/  FMNMX R10, R24, R203, !PT ;  /* 0x000000cb180a7209 */ /* 0x002fe20007800000 */
[----:B------:R-:W-:Y:S01]  /*5fd0*/  ULEA UR7, UR6, UR37, 0x3 ;  /* 0x0000002506077291 */ /* 0x000fe2000f8e183f */
[----:B------:R-:W-:Y:S02]  /*5fe0*/  FMNMX R206, R26, R205, !PT ;  /* 0x000000cd1ace7209 */ /* 0x000fe40007800000 */
[----:B------:R-:W-:Y:S02]  /*5ff0*/  FMNMX R7, R25, R10, !PT ;  /* 0x0000000a19077209 */ /* 0x000fe40007800000 */
[----:B------:R-:W-:Y:S02]  /*6000*/  FMNMX R207, R27, R206, !PT ;  /* 0x000000ce1bcf7209 */ /* 0x000fe40007800000 */
[----:B------:R-:W-:Y:S02]  /*6010*/  FMNMX R10, R28, R7, !PT ;  /* 0x000000071c0a7209 */ /* 0x000fe40007800000 */
[----:B------:R-:W-:-:S02]  /*6020*/  FMNMX R208, R30, R207, !PT ;  /* 0x000000cf1ed07209 */ /* 0x000fc40007800000 */
[----:B------:R-:W-:-:S04]  /*6030*/  FMNMX R7, R29, R10, !PT ;  /* 0x0000000a1d077209 */ /* 0x000fc80007800000 */
        /* <DEDUP_REMOVED lines=27> */
[----:B------:R-:W-:-:S05]  /*61f0*/  FMNMX R10, R85, R10, !PT ;  /* 0x0000000a550a7209 */ /* 0x000fca0007800000 */
[----:B------:R-:W1:Y:S02]  /*6200*/  SHFL.BFLY PT, R7, R10, 0x1, 0x1f ;  /* 0x0c201f000a077f89 */ /* 0x000e6400000e0000 */
[----:B-1----:R-:W-:-:S05]  /*6210*/  FMNMX R204, R10, R7, !PT ;  /* 0x000000070acc7209 */ /* 0x002fca0007800000 */
[----:B------:R-:W1:Y:S02]  /*6220*/  SHFL.BFLY PT, R7, R204, 0x2, 0x1f ;  /* 0x0c401f00cc077f89 */ /* 0x000e6400000e0000 */
[----:B-1----:R-:W-:-:S04]  /*6230*/  FMNMX R7, R204, R7, !PT ;  /* 0x00000007cc077209 */ /* 0x002fc80007800000 */
[----:B------:R-:W-:-:S04]  /*6240*/  FSETP.NEU.AND P2, PT, R7, -INF , PT ;  /* 0xff8000000700780b */ /* 0x000fc80003f4d000 */
[----:B------:R-:W-:-:S05]  /*6250*/  FSEL R202, R7, RZ, P2 ;  /* 0x000000ff07ca7208 */ /* 0x000fca0001000000 */
[C---:B------:R-:W-:Y:S01]  /*6260*/  FMUL R213, R202.reuse, UR5 ;  /* 0x00000005cad57c20 */ /* 0x040fe20008400000 */
[----:B------:R-:W-:-:S03]  /*6270*/  FADD R202, -R202, R203 ;  /* 0x000000cbcaca7221 */ /* 0x000fc60000000100 */
[--C-:B------:R-:W-:Y:S01]  /*6280*/  FFMA R206, R24, UR5, -R213.reuse ;  /* 0x0000000518ce7c23 */ /* 0x100fe200080008d5 */
[--C-:B------:R-:W-:Y:S01]  /*6290*/  FFMA R24, R25, UR5, -R213.reuse ;  /* 0x0000000519187c23 */ /* 0x100fe200080008d5 */
[----:B------:R-:W-:Y:S01]  /*62a0*/  FMNMX R25, R31, R208, !PT ;  /* 0x000000d01f197209 */ /* 0x000fe20007800000 */
[--C-:B------:R-:W-:Y:S01]  /*62b0*/  FFMA R28, R28, UR5, -R213.reuse ;  /* 0x000000051c1c7c23 */ /* 0x100fe200080008d5 */
[--C-:B------:R-:W-:Y:S01]  /*62c0*/  FFMA R33, R33, UR5, -R213.reuse ;  /* 0x0000000521217c23 */ /* 0x100fe200080008d5 */
[----:B------:R-:W-:Y:S01]  /*62d0*/  FSETP.GEU.AND P6, PT, R206, -126, PT ;  /* 0xc2fc0000ce00780b */ /* 0x000fe20003fce000 */
[--C-:B------:R-:W-:Y:S01]  /*62e0*/  FFMA R210, R29, UR5, -R213.reuse ;  /* 0x000000051dd27c23 */ /* 0x100fe200080008d5 */
[----:B------:R-:W-:Y:S01]  /*62f0*/  FMNMX R10, R34, R25, !PT ;  /* 0x00000019220a7209 */ /* 0x000fe20007800000 */
[--C-:B------:R-:W-:Y:S01]  /*6300*/  FFMA R36, R36, UR5, -R213.reuse ;  /* 0x0000000524247c23 */ /* 0x100fe200080008d5 */
[----:B------:R-:W-:Y:S01]  /*6310*/  FSETP.GEU.AND P3, PT, R24, -126, PT ;  /* 0xc2fc00001800780b */ /* 0x000fe20003f6e000 */
[--C-:B------:R-:W-:Y:S01]  /*6320*/  FFMA R29, R32, UR5, -R213.reuse ;  /* 0x00000005201d7c23 */ /* 0x100fe200080008d5 */
[----:B------:R-:W-:Y:S01]  /*6330*/  FSETP.GEU.AND P4, PT, R28, -126, PT ;  /* 0xc2fc00001c00780b */ /* 0x000fe20003f8e000 */
        /* <DEDUP_REMOVED lines=9> */
[--C-:B------:R-:W-:Y:S01]  /*63d0*/  FFMA R48, R48, UR5, -R213.reuse ;  /* 0x0000000530307c23 */ /* 0x100fe200080008d5 */
[----:B------:R-:W1:Y:S01]  /*63e0*/  MUFU.EX2 R25, R206 ;  /* 0x000000ce00197308 */ /* 0x000e620000000800 */
[----:B------:R-:W-:Y:S01]  /*63f0*/  @!P3 FMUL R24, R24, 0.5 ;  /* 0x3f0000001818b820 */ /* 0x000fe20000400000 */
[----:B------:R-:W-:Y:S01]  /*6400*/  @!P4 FMUL R28, R28, 0.5 ;  /* 0x3f0000001c1cc820 */ /* 0x000fe20000400000 */
[----:B------:R-:W-:Y:S01]  /*6410*/  FMNMX R207, R39, R10, !PT ;  /* 0x0000000a27cf7209 */ /* 0x000fe20007800000 */
[----:B------:R-:W-:Y:S01]  /*6420*/  @!P5 FMUL R210, R210, 0.5 ;  /* 0x3f000000d2d2d820 */ /* 0x000fe20000400000 */
[--C-:B------:R-:W-:Y:S01]  /*6430*/  FFMA R52, R52, UR5, -R213.reuse ;  /* 0x0000000534347c23 */ /* 0x100fe200080008d5 */
[--C-:B------:R-:W-:Y:S01]  /*6440*/  FFMA R57, R57, UR5, -R213.reuse ;  /* 0x0000000539397c23 */ /* 0x100fe200080008d5 */
[----:B------:R-:W-:Y:S01]  /*6450*/  FMNMX R10, R42, R207, !PT ;  /* 0x000000cf2a0a7209 */ /* 0x000fe20007800000 */
[----:B------:R-:W2:Y:S01]  /*6460*/  MUFU.EX2 R24, R24 ;  /* 0x0000001800187308 */ /* 0x000ea20000000800 */
[----:B------:R-:W-:Y:S01]  /*6470*/  @!P2 FMUL R29, R29, 0.5 ;  /* 0x3f0000001d1da820 */ /* 0x000fe20000400000 */
[--C-:B------:R-:W-:Y:S01]  /*6480*/  FFMA R61, R61, UR5, -R213.reuse ;  /* 0x000000053d3d7c23 */ /* 0x100fe200080008d5 */
[----:B------:R-:W-:Y:S01]  /*6490*/  FMNMX R207, R43, R10, !PT ;  /* 0x0000000a2bcf7209 */ /* 0x000fe20007800000 */
[----:B------:R-:W-:-:S03]  /*64a0*/  FFMA R65, R65, UR5, -R213 ;  /* 0x0000000541417c23 */ /* 0x000fc600080008d5 */
[----:B------:R-:W-:Y:S01]  /*64b0*/  FMNMX R10, R46, R207, !PT ;  /* 0x000000cf2e0a7209 */ /* 0x000fe20007800000 */
[----:B------:R-:W3:Y:S01]  /*64c0*/  MUFU.EX2 R212, R28 ;  /* 0x0000001c00d47308 */ /* 0x000ee20000000800 */
[----:B-1----:R-:W-:Y:S01]  /*64d0*/  @!P6 FMUL R25, R25, R25 ;  /* 0x000000191919e220 */ /* 0x002fe20000400000 */
[----:B------:R-:W-:Y:S02]  /*64e0*/  FSETP.GEU.AND P6, PT, R33, -126, PT ;  /* 0xc2fc00002100780b */ /* 0x000fe40003fce000 */
[----:B------:R-:W-:-:S04]  /*64f0*/  FMNMX R207, R47, R10, !PT ;  /* 0x0000000a2fcf7209 */ /* 0x000fc80007800000 */
[----:B------:R-:W1:Y:S01]  /*6500*/  MUFU.EX2 R210, R210 ;  /* 0x000000d200d27308 */ /* 0x000e620000000800 */
[----:B--2---:R-:W-:Y:S01]  /*6510*/  @!P3 FMUL R24, R24, R24 ;  /* 0x000000181818b220 */ /* 0x004fe20000400000 */
[----:B------:R-:W-:Y:S02]  /*6520*/  FSETP.GEU.AND P3, PT, R36, -126, PT ;  /* 0xc2fc00002400780b */ /* 0x000fe40003f6e000 */
[----:B------:R-:W-:-:S03]  /*6530*/  FMNMX R10, R50, R207, !PT ;  /* 0x000000cf320a7209 */ /* 0x000fc60007800000 */
[----:B------:R-:W-:Y:S01]  /*6540*/  @!P6 FMUL R33, R33, 0.5 ;  /* 0x3f0000002121e820 */ /* 0x000fe20000400000 */
[----:B------:R-:W2:Y:S01]  /*6550*/  MUFU.EX2 R29, R29 ;  /* 0x0000001d001d7308 */ /* 0x000ea20000000800 */
[----:B---3--:R-:W-:Y:S01]  /*6560*/  @!P4 FMUL R212, R212, R212 ;  /* 0x000000d4d4d4c220 */ /* 0x008fe20000400000 */
[----:B------:R-:W-:Y:S02]  /*6570*/  FSETP.GEU.AND P4, PT, R32, -126, PT ;  /* 0xc2fc00002000780b */ /* 0x000fe40003f8e000 */
[----:B------:R-:W-:-:S03]  /*6580*/  FMNMX R37, R51, R10, !PT ;  /* 0x0000000a33257209 */ /* 0x000fc60007800000 */
[----:B------:R-:W-:Y:S01]  /*6590*/  @!P3 FMUL R36, R36, 0.5 ;  /* 0x3f0000002424b820 */ /* 0x000fe20000400000 */
[----:B------:R-:W3:Y:S01]  /*65a0*/  MUFU.EX2 R28, R33 ;  /* 0x00000021001c7308 */ /* 0x000ee20000000800 */
[----:B-1----:R-:W-:Y:S01]  /*65b0*/  @!P5 FMUL R210, R210, R210 ;  /* 0x000000d2d2d2d220 */ /* 0x002fe20000400000 */
[----:B------:R-:W-:Y:S02]  /*65c0*/  FSETP.GEU.AND P5, PT, R40, -126, PT ;  /* 0xc2fc00002800780b */ /* 0x000fe40003fae000 */
[----:B------:R-:W-:-:S03]  /*65d0*/  FMNMX R10, R54, R37, !PT ;  /* 0x00000025360a7209 */ /* 0x000fc60007800000 */
[----:B------:R-:W-:Y:S01]  /*65e0*/  @!P4 FMUL R32, R32, 0.5 ;  /* 0x3f0000002020c820 */ /* 0x000fe20000400000 */
[----:B------:R1:W4:Y:S01]  /*65f0*/  MUFU.EX2 R209, R36 ;  /* 0x0000002400d17308 */ /* 0x0003220000000800 */
[----:B------:R-:W-:Y:S01]  /*6600*/  FMNMX R37, R55, R10, !PT ;  /* 0x0000000a37257209 */ /* 0x000fe20007800000 */
[----:B--2---:R-:W-:Y:S01]  /*6610*/  @!P2 FMUL R29, R29, R29 ;  /* 0x0000001d1d1da220 */ /* 0x004fe20000400000 */
[----:B------:R-:W-:Y:S02]  /*6620*/  FSETP.GEU.AND P2, PT, R41, -126, PT ;  /* 0xc2fc00002900780b */ /* 0x000fe40003f4e000 */
[----:B------:R-:W-:Y:S02]  /*6630*/  FMNMX R10, R58, R37, !PT ;  /* 0x000000253a0a7209 */ /* 0x000fe40007800000 */
[----:B------:R-:W-:Y:S01]  /*6640*/  @!P5 FMUL R40, R40, 0.5 ;  /* 0x3f0000002828d820 */ /* 0x000fe20000400000 */
[----:B------:R-:W2:Y:S01]  /*6650*/  MUFU.EX2 R32, R32 ;  /* 0x0000002000207308 */ /* 0x000ea20000000800 */
[----:B---3--:R-:W-:Y:S01]  /*6660*/  @!P6 FMUL R28, R28, R28 ;  /* 0x0000001c1c1ce220 */ /* 0x008fe20000400000 */
[----:B------:R-:W-:Y:S01]  /*6670*/  FSETP.GEU.AND P6, PT, R44, -126, PT ;  /* 0xc2fc00002c00780b */ /* 0x000fe20003fce000 */
[----:B-1----:R-:W-:Y:S01]  /*6680*/  FFMA R36, R45, UR5, -R213 ;  /* 0x000000052d247c23 */ /* 0x002fe200080008d5 */
[----:B------:R-:W-:-:S04]  /*6690*/  FMNMX R33, R59, R10, !PT ;  /* 0x0000000a3b217209 */ /* 0x000fc80007800000 */
[----:B------:R1:W3:Y:S01]  /*66a0*/  MUFU.EX2 R208, R40 ;  /* 0x0000002800d07308 */ /* 0x0002e20000000800 */
[----:B----4-:R-:W-:Y:S01]  /*66b0*/  @!P3 FMUL R209, R209, R209 ;  /* 0x000000d1d1d1b220 */ /* 0x010fe20000400000 */
[----:B------:R-:W-:Y:S01]  /*66c0*/  FSETP.GEU.AND P3, PT, R36, -126, PT ;  /* 0xc2fc00002400780b */ /* 0x000fe20003f6e000 */
[----:B------:R-:W-:Y:S01]  /*66d0*/  @!P2 FMUL R41, R41, 0.5 ;  /* 0x3f0000002929a820 */ /* 0x000fe20000400000 */
[----:B------:R-:W-:-:S03]  /*66e0*/  FMNMX R10, R62, R33, !PT ;  /* 0x000000213e0a7209 */ /* 0x000fc60007800000 */
[----:B------:R-:W-:Y:S01]  /*66f0*/  @!P6 FMUL R44, R44, 0.5 ;  /* 0x3f0000002c2ce820 */ /* 0x000fe20000400000 */
[----:B------:R-:W-:Y:S01]  /*6700*/  FMNMX R37, R63, R10, !PT ;  /* 0x0000000a3f257209 */ /* 0x000fe20007800000 */
[--C-:B-1----:R-:W-:Y:S01]  /*6710*/  FFMA R40, R53, UR5, -R213.reuse ;  /* 0x0000000535287c23 */ /* 0x102fe200080008d5 */
[----:B------:R1:W4:Y:S01]  /*6720*/  MUFU.EX2 R33, R41 ;  /* 0x0000002900217308 */ /* 0x0003220000000800 */
[----:B--2---:R-:W-:Y:S01]  /*6730*/  @!P4 FMUL R32, R32, R32 ;  /* 0x000000202020c220 */ /* 0x004fe20000400000 */
[----:B------:R-:W-:Y:S01]  /*6740*/  FMNMX R10, R66, R37, !PT ;  /* 0x00000025420a7209 */ /* 0x000fe20007800000 */
[----:B------:R-:W-:Y:S01]  /*6750*/  FFMA R37, R49, UR5, -R213 ;  /* 0x0000000531257c23 */ /* 0x000fe200080008d5 */
[----:B------:R-:W-:Y:S01]  /*6760*/  FSETP.GEU.AND P4, PT, R48, -126, PT ;  /* 0xc2fc00003000780b */ /* 0x000fe20003f8e000 */
[----:B------:R-:W-:Y:S01]  /*6770*/  @!P3 FMUL R36, R36, 0.5 ;  /* 0x3f0000002424b820 */ /* 0x000fe20000400000 */
[----:B------:R-:W-:Y:S01]  /*6780*/  FMNMX R45, R67, R10, !PT ;  /* 0x0000000a432d7209 */ /* 0x000fe20007800000 */
[----:B---3--:R-:W-:Y:S01]  /*6790*/  @!P5 FMUL R208, R208, R208 ;  /* 0x000000d0d0d0d220 */ /* 0x008fe20000400000 */
[----:B------:R-:W2:Y:S01]  /*67a0*/  MUFU.EX2 R206, R44 ;  /* 0x0000002c00ce7308 */ /* 0x000ea20000000800 */
[----:B------:R-:W-:-:S02]  /*67b0*/  FSETP.GEU.AND P5, PT, R37, -126, PT ;  /* 0xc2fc00002500780b */ /* 0x000fc40003fae000 */
[----:B------:R-:W-:-:S04]  /*67c0*/  FMNMX R10, R70, R45, !PT ;  /* 0x0000002d460a7209 */ /* 0x000fc80007800000 */
[----:B-1----:R-:W-:Y:S01]  /*67d0*/  FMNMX R41, R71, R10, !PT ;  /* 0x0000000a47297209 */ /* 0x002fe20007800000 */
[----:B------:R-:W1:Y:S01]  /*67e0*/  MUFU.EX2 R36, R36 ;  /* 0x0000002400247308 */ /* 0x000e620000000800 */
[----:B------:R-:W-:Y:S01]  /*67f0*/  @!P4 FMUL R48, R48, 0.5 ;  /* 0x3f0000003030c820 */ /* 0x000fe20000400000 */
[----:B----4-:R-:W-:Y:S01]  /*6800*/  @!P2 FMUL R33, R33, R33 ;  /* 0x000000212121a220 */ /* 0x010fe20000400000 */
[----:B------:R-:W-:Y:S01]  /*6810*/  FMNMX R10, R74, R41, !PT ;  /* 0x000000294a0a7209 */ /* 0x000fe20007800000 */
[--C-:B------:R-:W-:Y:S01]  /*6820*/  FFMA R41, R56, UR5, -R213.reuse ;  /* 0x0000000538297c23 */ /* 0x100fe200080008d5 */
[----:B------:R-:W-:Y:S01]  /*6830*/  FSETP.GEU.AND P2, PT, R52, -126, PT ;  /* 0xc2fc00003400780b */ /* 0x000fe20003f4e000 */
[----:B------:R-:W-:Y:S01]  /*6840*/  @!P5 FMUL R37, R37, 0.5 ;  /* 0x3f0000002525d820 */ /* 0x000fe20000400000 */
[----:B------:R-:W-:Y:S01]  /*6850*/  FMNMX R45, R75, R10, !PT ;  /* 0x0000000a4b2d7209 */ /* 0x000fe20007800000 */
[----:B------:R3:W4:Y:S01]  /*6860*/  MUFU.EX2 R204, R48 ;  /* 0x0000003000cc7308 */ /* 0x0007220000000800 */
[----:B--2---:R-:W-:Y:S01]  /*6870*/  @!P6 FMUL R206, R206, R206 ;  /* 0x000000cececee220 */ /* 0x004fe20000400000 */
[----:B------:R-:W-:Y:S01]  /*6880*/  FSETP.GEU.AND P6, PT, R40, -126, PT ;  /* 0xc2fc00002800780b */ /* 0x000fe20003fce000 */
[--C-:B------:R-:W-:Y:S01]  /*6890*/  FFMA R44, R64, UR5, -R213.reuse ;  /* 0x00000005402c7c23 */ /* 0x100fe200080008d5 */
[----:B------:R-:W-:Y:S01]  /*68a0*/  FMNMX R10, R78, R45, !PT ;  /* 0x0000002d4e0a7209 */ /* 0x000fe20007800000 */
[--C-:B------:R-:W-:Y:S01]  /*68b0*/  FFMA R64, R68, UR5, -R213.reuse ;  /* 0x0000000544407c23 */ /* 0x100fe200080008d5 */
[----:B------:R-:W-:-:S02]  /*68c0*/  FFMA R56, R84, UR5, -R213 ;  /* 0x0000000554387c23 */ /* 0x000fc400080008d5 */
[----:B------:R-:W2:Y:S01]  /*68d0*/  MUFU.EX2 R37, R37 ;  /* 0x0000002500257308 */ /* 0x000ea20000000800 */
[----:B-1----:R-:W-:Y:S01]  /*68e0*/  @!P3 FMUL R36, R36, R36 ;  /* 0x000000242424b220 */ /* 0x002fe20000400000 */
[----:B------:R-:W-:Y:S01]  /*68f0*/  FSETP.GEU.AND P3, PT, R41, -126, PT ;  /* 0xc2fc00002900780b */ /* 0x000fe20003f6e000 */
[----:B------:R-:W-:Y:S01]  /*6900*/  @!P2 FMUL R52, R52, 0.5 ;  /* 0x3f0000003434a820 */ /* 0x000fe20000400000 */
[----:B------:R-:W-:Y:S01]  /*6910*/  FMNMX R45, R79, R10, !PT ;  /* 0x0000000a4f2d7209 */ /* 0x000fe20007800000 */
[--C-:B---3--:R-:W-:Y:S02]  /*6920*/  FFMA R48, R72, UR5, -R213.reuse ;  /* 0x0000000548307c23 */ /* 0x108fe400080008d5 */
[----:B------:R-:W-:Y:S01]  /*6930*/  @!P6 FMUL R40, R40, 0.5 ;  /* 0x3f0000002828e820 */ /* 0x000fe20000400000 */
[----:B------:R-:W-:Y:S01]  /*6940*/  FMNMX R10, R82, R45, !PT ;  /* 0x0000002d520a7209 */ /* 0x000fe20007800000 */
[--C-:B------:R-:W-:Y:S01]  /*6950*/  FFMA R45, R60, UR5, -R213.reuse ;  /* 0x000000053c2d7c23 */ /* 0x100fe200080008d5 */
[----:B------:R1:W3:Y:S01]  /*6960*/  MUFU.EX2 R207, R52 ;  /* 0x0000003400cf7308 */ /* 0x0002e20000000800 */
[----:B----4-:R-:W-:Y:S01]  /*6970*/  @!P4 FMUL R204, R204, R204 ;  /* 0x000000ccccccc220 */ /* 0x010fe20000400000 */
[----:B------:R-:W-:Y:S01]  /*6980*/  FMNMX R49, R83, R10, !PT ;  /* 0x0000000a53317209 */ /* 0x000fe20007800000 */
[--C-:B------:R-:W-:Y:S01]  /*6990*/  FFMA R60, R77, UR5, -R213.reuse ;  /* 0x000000054d3c7c23 */ /* 0x100fe200080008d5 */
[----:B------:R-:W-:Y:S01]  /*69a0*/  FSETP.GEU.AND P4, PT, R57, -126, PT ;  /* 0xc2fc00003900780b */ /* 0x000fe20003f8e000 */
[----:B------:R-:W-:Y:S01]  /*69b0*/  @!P3 FMUL R41, R41, 0.5 ;  /* 0x3f0000002929b820 */ /* 0x000fe20000400000 */
[----:B------:R-:W-:Y:S01]  /*69c0*/  FMNMX R10, R86, R49, !PT ;  /* 0x00000031560a7209 */ /* 0x000fe20007800000 */
[----:B--2---:R-:W-:Y:S01]  /*69d0*/  @!P5 FMUL R37, R37, R37 ;  /* 0x000000252525d220 */ /* 0x004fe20000400000 */
[----:B------:R-:W2:Y:S01]  /*69e0*/  MUFU.EX2 R40, R40 ;  /* 0x0000002800287308 */ /* 0x000ea20000000800 */
[----:B------:R-:W-:Y:S01]  /*69f0*/  FSETP.GEU.AND P5, PT, R45, -126, PT ;  /* 0xc2fc00002d00780b */ /* 0x000fe20003fae000 */
[--C-:B------:R-:W-:Y:S01]  /*6a00*/  FFMA R49, R69, UR5, -R213.reuse ;  /* 0x0000000545317c23 */ /* 0x100fe200080008d5 */
[----:B------:R-:W-:Y:S01]  /*6a10*/  FMNMX R10, R87, R10, !PT ;  /* 0x0000000a570a7209 */ /* 0x000fe20007800000 */
[----:B-1----:R-:W-:-:S04]  /*6a20*/  FFMA R52, R80, UR5, -R213 ;  /* 0x0000000550347c23 */ /* 0x002fc800080008d5 */
[----:B------:R-:W1:Y:S01]  /*6a30*/  MUFU.EX2 R41, R41 ;  /* 0x0000002900297308 */ /* 0x000e620000000800 */
[----:B------:R-:W4:Y:S01]  /*6a40*/  SHFL.BFLY PT, R53, R10, 0x1, 0x1f ;  /* 0x0c201f000a357f89 */ /* 0x000f2200000e0000 */
[----:B------:R-:W-:Y:S01]  /*6a50*/  @!P4 FMUL R57, R57, 0.5 ;  /* 0x3f0000003939c820 */ /* 0x000fe20000400000 */
[----:B---3--:R-:W-:Y:S01]  /*6a60*/  @!P2 FMUL R207, R207, R207 ;  /* 0x000000cfcfcfa220 */ /* 0x008fe20000400000 */
[----:B------:R-:W-:Y:S02]  /*6a70*/  FSETP.GEU.AND P2, PT, R61, -126, PT ;  /* 0xc2fc00003d00780b */ /* 0x000fe40003f4e000 */
[----:B------:R-:W-:Y:S02]  /*6a80*/  @!P5 FMUL R45, R45, 0.5 ;  /* 0x3f0000002d2dd820 */ /* 0x000fe40000400000 */
[----:B------:R3:W5:Y:S01]  /*6a90*/  MUFU.EX2 R211, R57 ;  /* 0x0000003900d37308 */ /* 0x0007620000000800 */
[----:B--2---:R-:W-:Y:S01]  /*6aa0*/  @!P6 FMUL R40, R40, R40 ;  /* 0x000000282828e220 */ /* 0x004fe20000400000 */
[----:B------:R-:W-:-:S06]  /*6ab0*/  FSETP.GEU.AND P6, PT, R44, -126, PT ;  /* 0xc2fc00002c00780b */ /* 0x000fcc0003fce000 */
[----:B------:R-:W2:Y:S01]  /*6ac0*/  MUFU.EX2 R45, R45 ;  /* 0x0000002d002d7308 */ /* 0x000ea20000000800 */
[----:B-1----:R-:W-:Y:S01]  /*6ad0*/  @!P3 FMUL R41, R41, R41 ;  /* 0x000000292929b220 */ /* 0x002fe20000400000 */
[----:B------:R-:W-:Y:S01]  /*6ae0*/  FSETP.GEU.AND P3, PT, R65, -126, PT ;  /* 0xc2fc00004100780b */ /* 0x000fe20003f6e000 */
[----:B---3--:R-:W-:Y:S01]  /*6af0*/  FFMA R57, R73, UR5, -R213 ;  /* 0x0000000549397c23 */ /* 0x008fe200080008d5 */
[----:B------:R-:W-:-:S03]  /*6b00*/  @!P2 FMUL R61, R61, 0.5 ;  /* 0x3f0000003d3da820 */ /* 0x000fc60000400000 */
[----:B------:R-:W-:Y:S01]  /*6b10*/  @!P6 FMUL R44, R44, 0.5 ;  /* 0x3f0000002c2ce820 */ /* 0x000fe20000400000 */
[----:B------:R1:W3:Y:S01]  /*6b20*/  MUFU.EX2 R68, R61 ;  /* 0x0000003d00447308 */ /* 0x0002e20000000800 */
[----:B-----5:R-:W-:Y:S01]  /*6b30*/  @!P4 FMUL R211, R211, R211 ;  /* 0x000000d3d3d3c220 */ /* 0x020fe20000400000 */
[----:B------:R-:W-:Y:S02]  /*6b40*/  FSETP.GEU.AND P4, PT, R64, -126, PT ;  /* 0xc2fc00004000780b */ /* 0x000fe40003f8e000 */
[----:B----4-:R-:W-:Y:S01]  /*6b50*/  FMNMX R10, R10, R53, !PT ;  /* 0x000000350a0a7209 */ /* 0x010fe20007800000 */
[----:B------:R-:W-:Y:S02]  /*6b60*/  FFMA R53, R76, UR5, -R213 ;  /* 0x000000054c357c23 */ /* 0x000fe400080008d5 */
        /* <DEDUP_REMOVED lines=11> */
[----:B----4-:R-:W-:Y:S01]  /*6c20*/  @!P6 FMUL R44, R44, R44 ;  /* 0x0000002c2c2ce220 */ /* 0x010fe20000400000 */
[----:B------:R-:W-:Y:S01]  /*6c30*/  FSETP.GEU.AND P6, PT, R57, -126, PT ;  /* 0xc2fc00003900780b */ /* 0x000fe20003fce000 */
[----:B--2---:R-:W-:-:S04]  /*6c40*/  FFMA R65, R85, UR5, -R213 ;  /* 0x0000000555417c23 */ /* 0x004fc800080008d5 */
[----:B------:R-:W-:Y:S01]  /*6c50*/  @!P2 FMUL R48, R48, 0.5 ;  /* 0x3f0000003030a820 */ /* 0x000fe20000400000 */
[----:B------:R-:W2:Y:S01]  /*6c60*/  MUFU.EX2 R49, R49 ;  /* 0x0000003100317308 */ /* 0x000ea20000000800 */
[----:B-----5:R-:W-:Y:S01]  /*6c70*/  @!P3 FMUL R69, R69, R69 ;  /* 0x000000454545b220 */ /* 0x020fe20000400000 */
[----:B------:R-:W-:Y:S02]  /*6c80*/  FSETP.GEU.AND P3, PT, R53, -126, PT ;  /* 0xc2fc00003500780b */ /* 0x000fe40003f6e000 */
[----:B-1----:R-:W-:Y:S01]  /*6c90*/  FMNMX R10, R10, R61, !PT ;  /* 0x0000003d0a0a7209 */ /* 0x002fe20007800000 */
[----:B------:R-:W-:Y:S02]  /*6ca0*/  FFMA R61, R81, UR5, -R213 ;  /* 0x00000005513d7c23 */ /* 0x000fe400080008d5 */
[----:B------:R-:W-:Y:S01]  /*6cb0*/  @!P6 FMUL R57, R57, 0.5 ;  /* 0x3f0000003939e820 */ /* 0x000fe20000400000 */
[----:B------:R-:W1:Y:S01]  /*6cc0*/  MUFU.EX2 R48, R48 ;  /* 0x0000003000307308 */ /* 0x000e620000000800 */
[----:B---3--:R-:W-:Y:S01]  /*6cd0*/  @!P4 FMUL R64, R64, R64 ;  /* 0x000000404040c220 */ /* 0x008fe20000400000 */
[----:B------:R-:W-:-:S05]  /*6ce0*/  FSETP.GEU.AND P4, PT, R60, -126, PT ;  /* 0xc2fc00003c00780b */ /* 0x000fca0003f8e000 */
[----:B------:R-:W-:Y:S01]  /*6cf0*/  @!P3 FMUL R53, R53, 0.5 ;  /* 0x3f0000003535b820 */ /* 0x000fe20000400000 */
[----:B------:R-:W3:Y:S01]  /*6d00*/  MUFU.EX2 R57, R57 ;  /* 0x0000003900397308 */ /* 0x000ee20000000800 */
[----:B--2---:R-:W-:Y:S01]  /*6d10*/  @!P5 FMUL R49, R49, R49 ;  /* 0x000000313131d220 */ /* 0x004fe20000400000 */
[----:B------:R-:W-:-:S05]  /*6d20*/  FSETP.GEU.AND P5, PT, R52, -126, PT ;  /* 0xc2fc00003400780b */ /* 0x000fca0003fae000 */
[----:B------:R-:W-:Y:S01]  /*6d30*/  @!P4 FMUL R60, R60, 0.5 ;  /* 0x3f0000003c3cc820 */ /* 0x000fe20000400000 */
[----:B------:R-:W2:Y:S01]  /*6d40*/  MUFU.EX2 R53, R53 ;  /* 0x0000003500357308 */ /* 0x000ea20000000800 */
[----:B-1----:R-:W-:Y:S01]  /*6d50*/  @!P2 FMUL R48, R48, R48 ;  /* 0x000000303030a220 */ /* 0x002fe20000400000 */
[----:B------:R-:W-:-:S04]  /*6d60*/  FSETP.NEU.AND P2, PT, R10, -INF , PT ;  /* 0xff8000000a00780b */ /* 0x000fc80003f4d000 */
[----:B------:R-:W-:Y:S01]  /*6d70*/  FSEL R84, R10, RZ, P2 ;  /* 0x000000ff0a547208 */ /* 0x000fe20001000000 */
[----:B------:R-:W-:Y:S01]  /*6d80*/  @!P5 FMUL R52, R52, 0.5 ;  /* 0x3f0000003434d820 */ /* 0x000fe20000400000 */
[----:B------:R-:W1:Y:S01]  /*6d90*/  MUFU.EX2 R60, R60 ;  /* 0x0000003c003c7308 */ /* 0x000e620000000800 */
[----:B---3--:R-:W-:Y:S01]  /*6da0*/  @!P6 FMUL R57, R57, R57 ;  /* 0x000000393939e220 */ /* 0x008fe20000400000 */
[----:B------:R-:W-:Y:S01]  /*6db0*/  FSETP.GEU.AND P6, PT, R61, -126, PT ;  /* 0xc2fc00003d00780b */ /* 0x000fe20003fce000 */
[----:B------:R-:W-:Y:S01]  /*6dc0*/  FMUL R85, R84, UR5 ;  /* 0x0000000554557c20 */ /* 0x000fe20008400000 */
[----:B------:R-:W-:Y:S01]  /*6dd0*/  FSETP.GEU.AND P2, PT, R56, -126, PT ;  /* 0xc2fc00003800780b */ /* 0x000fe20003f4e000 */
[----:B------:R-:W-:Y:S01]  /*6de0*/  FADD R84, -R84, R205 ;  /* 0x000000cd54547221 */ /* 0x000fe20000000100 */
[----:B------:R-:W-:Y:S01]  /*6df0*/  FMUL R205, R202, UR5 ;  /* 0x00000005cacd7c20 */ /* 0x000fe20008400000 */
[--C-:B------:R-:W-:Y:S01]  /*6e00*/  FFMA R72, R30, UR5, -R85.reuse ;  /* 0x000000051e487c23 */ /* 0x100fe20008000855 */
[----:B------:R-:W3:Y:S01]  /*6e10*/  MUFU.EX2 R52, R52 ;  /* 0x0000003400347308 */ /* 0x000ee20000000800 */
[----:B--2---:R-:W-:Y:S01]  /*6e20*/  @!P3 FMUL R53, R53, R53 ;  /* 0x000000353535b220 */ /* 0x004fe20000400000 */
[----:B------:R-:W-:Y:S01]  /*6e30*/  FSETP.GEU.AND P3, PT, R65, -126, PT ;  /* 0xc2fc00004100780b */ /* 0x000fe20003f6e000 */
[--C-:B------:R-:W-:Y:S01]  /*6e40*/  FFMA R26, R26, UR5, -R85.reuse ;  /* 0x000000051a1a7c23 */ /* 0x100fe20008000855 */
[--C-:B------:R-:W-:Y:S01]  /*6e50*/  FFMA R73, R27, UR5, -R85.reuse ;  /* 0x000000051b497c23 */ /* 0x100fe20008000855 */
[--C-:B------:R-:W-:Y:S01]  /*6e60*/  FFMA R34, R34, UR5, -R85.reuse ;  /* 0x0000000522227c23 */ /* 0x100fe20008000855 */
[--C-:B------:R-:W-:Y:S01]  /*6e70*/  FFMA R31, R31, UR5, -R85.reuse ;  /* 0x000000051f1f7c23 */ /* 0x100fe20008000855 */
[----:B------:R-:W-:Y:S01]  /*6e80*/  @!P6 FMUL R61, R61, 0.5 ;  /* 0x3f0000003d3de820 */ /* 0x000fe20000400000 */
[--C-:B------:R-:W-:Y:S01]  /*6e90*/  FFMA R35, R35, UR5, -R85.reuse ;  /* 0x0000000523237c23 */ /* 0x100fe20008000855 */
[----:B-1----:R-:W-:Y:S01]  /*6ea0*/  @!P4 FMUL R60, R60, R60 ;  /* 0x0000003c3c3cc220 */ /* 0x002fe20000400000 */
[----:B------:R-:W-:Y:S01]  /*6eb0*/  FSETP.GEU.AND P4, PT, R26, -126, PT ;  /* 0xc2fc00001a00780b */ /* 0x000fe20003f8e000 */
[----:B------:R-:W-:Y:S01]  /*6ec0*/  @!P2 FMUL R56, R56, 0.5 ;  /* 0x3f0000003838a820 */ /* 0x000fe20000400000 */
[--C-:B------:R-:W-:Y:S01]  /*6ed0*/  FFMA R39, R39, UR5, -R85.reuse ;  /* 0x0000000527277c23 */ /* 0x100fe20008000855 */
[----:B------:R-:W1:Y:S01]  /*6ee0*/  MUFU.EX2 R61, R61 ;  /* 0x0000003d003d7308 */ /* 0x000e620000000800 */
[--C-:B------:R-:W-:Y:S01]  /*6ef0*/  FFMA R38, R38, UR5, -R85.reuse ;  /* 0x0000000526267c23 */ /* 0x100fe20008000855 */
[----:B------:R-:W-:Y:S01]  /*6f00*/  @!P3 FMUL R65, R65, 0.5 ;  /* 0x3f0000004141b820 */ /* 0x000fe20000400000 */
[--C-:B------:R-:W-:Y:S01]  /*6f10*/  FFMA R43, R43, UR5, -R85.reuse ;  /* 0x000000052b2b7c23 */ /* 0x100fe20008000855 */
[----:B---3--:R-:W-:Y:S01]  /*6f20*/  @!P5 FMUL R52, R52, R52 ;  /* 0x000000343434d220 */ /* 0x008fe20000400000 */
[----:B------:R-:W-:Y:S01]  /*6f30*/  FSETP.GEU.AND P5, PT, R73, -126, PT ;  /* 0xc2fc00004900780b */ /* 0x000fe20003fae000 */
[--C-:B------:R-:W-:Y:S01]  /*6f40*/  FFMA R47, R47, UR5, -R85.reuse ;  /* 0x000000052f2f7c23 */ /* 0x100fe20008000855 */
[--C-:B------:R-:W-:Y:S01]  /*6f50*/  FFMA R42, R42, UR5, -R85.reuse ;  /* 0x000000052a2a7c23 */ /* 0x100fe20008000855 */
[----:B------:R-:W2:Y:S01]  /*6f60*/  MUFU.EX2 R65, R65 ;  /* 0x0000004100417308 */ /* 0x000ea20000000800 */
[--C-:B------:R-:W-:Y:S01]  /*6f70*/  FFMA R51, R51, UR5, -R85.reuse ;  /* 0x0000000533337c23 */ /* 0x100fe20008000855 */
[----:B------:R-:W-:Y:S01]  /*6f80*/  @!P4 FMUL R26, R26, 0.5 ;  /* 0x3f0000001a1ac820 */ /* 0x000fe20000400000 */
[--C-:B------:R-:W-:Y:S01]  /*6f90*/  FFMA R214, R82, UR5, -R85.reuse ;  /* 0x0000000552d67c23 */ /* 0x100fe20008000855 */
[----:B------:R-:W-:Y:S01]  /*6fa0*/  FFMA R203, R83, UR5, -R85 ;  /* 0x0000000553cb7c23 */ /* 0x000fe20008000855 */
[----:B------:R-:W-:Y:S01]  /*6fb0*/  FADD R83, R28, R69 ;  /* 0x000000451c537221 */ /* 0x000fe20000000000 */
[--C-:B------:R-:W-:Y:S01]  /*6fc0*/  FFMA R213, R79, UR5, -R85.reuse ;  /* 0x000000054fd57c23 */ /* 0x100fe20008000855 */
[----:B------:R-:W-:Y:S01]  /*6fd0*/  FFMA R215, R86, UR5, -R85 ;  /* 0x0000000556d77c23 */ /* 0x000fe20008000855 */
[----:B------:R-:W3:Y:S01]  /*6fe0*/  MUFU.EX2 R56, R56 ;  /* 0x0000003800387308 */ /* 0x000ee20000000800 */
[----:B-1----:R-:W-:Y:S01]  /*6ff0*/  @!P6 FMUL R61, R61, R61 ;  /* 0x0000003d3d3de220 */ /* 0x002fe20000400000 */
[----:B------:R-:W-:Y:S01]  /*7000*/  FSETP.GEU.AND P6, PT, R72, -126, PT ;  /* 0xc2fc00004800780b */ /* 0x000fe20003fce000 */
[----:B------:R-:W-:Y:S01]  /*7010*/  @!P5 FMUL R73, R73, 0.5 ;  /* 0x3f0000004949d820 */ /* 0x000fe20000400000 */
[----:B------:R-:W-:Y:S01]  /*7020*/  FADD R79, R29, R44 ;  /* 0x0000002c1d4f7221 */ /* 0x000fe20000000000 */
[----:B------:R-:W-:Y:S01]  /*7030*/  FADD R82, R24, R211 ;  /* 0x000000d318527221 */ /* 0x000fe20000000000 */
[----:B------:R-:W-:Y:S01]  /*7040*/  FADD R86, R209, R64 ;  /* 0x00000040d1567221 */ /* 0x000fe20000000000 */
[----:B------:R-:W-:Y:S01]  /*7050*/  FMUL R84, R84, UR5 ;  /* 0x0000000554547c20 */ /* 0x000fe20008400000 */
[----:B------:R1:W4:Y:S01]  /*7060*/  MUFU.EX2 R27, R26 ;  /* 0x0000001a001b7308 */ /* 0x0003220000000800 */
[----:B--2---:R-:W-:Y:S01]  /*7070*/  @!P3 FMUL R65, R65, R65 ;  /* 0x000000414141b220 */ /* 0x004fe20000400000 */
[----:B------:R-:W-:-:S02]  /*7080*/  FSETP.GEU.AND P3, PT, R34, -126, PT ;  /* 0xc2fc00002200780b */ /* 0x000fc40003f6e000 */
[----:B------:R-:W-:Y:S02]  /*7090*/  F2FP.BF16.F32.PACK_AB R28, R28, R29 ;  /* 0x0000001d1c1c723e */ /* 0x000fe400000010ff */
[----:B------:R-:W-:Y:S01]  /*70a0*/  F2FP.BF16.F32.PACK_AB R24, R24, R25 ;  /* 0x000000191818723e */ /* 0x000fe200000010ff */
[----:B------:R-:W-:Y:S01]  /*70b0*/  @!P6 FMUL R72, R72, 0.5 ;  /* 0x3f0000004848e820 */ /* 0x000fe20000400000 */
[----:B------:R-:W2:Y:S01]  /*70c0*/  MUFU.EX2 R30, R73 ;  /* 0x00000049001e7308 */ /* 0x000ea20000000800 */
[----:B---3--:R-:W-:Y:S01]  /*70d0*/  @!P2 FMUL R56, R56, R56 ;  /* 0x000000383838a220 */ /* 0x008fe20000400000 */
[----:B------:R-:W-:Y:S01]  /*70e0*/  FSETP.GEU.AND P2, PT, R31, -126, PT ;  /* 0xc2fc00001f00780b */ /* 0x000fe20003f4e000 */
[----:B-1----:R-:W-:Y:S01]  /*70f0*/  FADD R26, R25, R41 ;  /* 0x00000029191a7221 */ /* 0x002fe20000000000 */
[----:B------:R-:W-:-:S03]  /*7100*/  F2FP.BF16.F32.PACK_AB R44, R69, R44 ;  /* 0x0000002c452c723e */ /* 0x000fc600000010ff */
[----:B------:R-:W-:Y:S01]  /*7110*/  @!P3 FMUL R34, R34, 0.5 ;  /* 0x3f0000002222b820 */ /* 0x000fe20000400000 */
[----:B------:R-:W1:Y:S01]  /*7120*/  MUFU.EX2 R72, R72 ;  /* 0x0000004800487308 */ /* 0x000e620000000800 */
[----:B----4-:R-:W-:Y:S01]  /*7130*/  @!P4 FMUL R27, R27, R27 ;  /* 0x0000001b1b1bc220 */ /* 0x010fe20000400000 */
[----:B------:R-:W-:-:S05]  /*7140*/  FSETP.GEU.AND P4, PT, R35, -126, PT ;  /* 0xc2fc00002300780b */ /* 0x000fca0003f8e000 */
[----:B------:R-:W-:Y:S01]  /*7150*/  @!P2 FMUL R31, R31, 0.5 ;  /* 0x3f0000001f1fa820 */ /* 0x000fe20000400000 */
[----:B------:R-:W3:Y:S01]  /*7160*/  MUFU.EX2 R34, R34 ;  /* 0x0000002200227308 */ /* 0x000ee20000000800 */
[----:B--2---:R-:W-:Y:S01]  /*7170*/  @!P5 FMUL R30, R30, R30 ;  /* 0x0000001e1e1ed220 */ /* 0x004fe20000400000 */
[----:B------:R-:W-:-:S04]  /*7180*/  FSETP.GEU.AND P5, PT, R38, -126, PT ;  /* 0xc2fc00002600780b */ /* 0x000fc80003fae000 */
[----:B------:R-:W-:Y:S01]  /*7190*/  F2FP.BF16.F32.PACK_AB R25, R30, R27 ;  /* 0x0000001b1e19723e */ /* 0x000fe200000010ff */
        /* <DEDUP_REMOVED lines=9> */
[----:B------:R3:W5:Y:S01]  /*7230*/  MUFU.EX2 R31, R38 ;  /* 0x00000026001f7308 */ /* 0x0007620000000800 */
[----:B-1----:R-:W-:Y:S01]  /*7240*/  FFMA R35, R46, UR5, -R85 ;  /* 0x000000052e237c23 */ /* 0x002fe20008000855 */
[----:B--2---:R-:W-:Y:S01]  /*7250*/  @!P2 FMUL R77, R77, R77 ;  /* 0x0000004d4d4da220 */ /* 0x004fe20000400000 */
[----:B------:R-:W-:-:S04]  /*7260*/  FSETP.GEU.AND P2, PT, R42, -126, PT ;  /* 0xc2fc00002a00780b */ /* 0x000fc80003f4e000 */
[----:B------:R-:W-:Y:S01]  /*7270*/  @!P3 FMUL R43, R43, 0.5 ;  /* 0x3f0000002b2bb820 */ /* 0x000fe20000400000 */
[----:B------:R1:W2:Y:S01]  /*7280*/  MUFU.EX2 R76, R39 ;  /* 0x00000027004c7308 */ /* 0x0002a20000000800 */
[--C-:B---3--:R-:W-:Y:S01]  /*7290*/  FFMA R38, R50, UR5, -R85.reuse ;  /* 0x0000000532267c23 */ /* 0x108fe20008000855 */
[----:B----4-:R-:W-:Y:S01]  /*72a0*/  @!P4 FMUL R81, R81, R81 ;  /* 0x000000515151c220 */ /* 0x010fe20000400000 */
[----:B------:R-:W-:Y:S01]  /*72b0*/  FSETP.GEU.AND P4, PT, R35, -126, PT ;  /* 0xc2fc00002300780b */ /* 0x000fe20003f8e000 */
[--C-:B------:R-:W-:Y:S01]  /*72c0*/  FFMA R50, R74, UR5, -R85.reuse ;  /* 0x000000054a327c23 */ /* 0x100fe20008000855 */
[----:B------:R-:W-:Y:S01]  /*72d0*/  FFMA R74, R78, UR5, -R85 ;  /* 0x000000054e4a7c23 */ /* 0x000fe20008000855 */
[----:B------:R-:W-:Y:S01]  /*72e0*/  FADD R78, R37, R61 ;  /* 0x0000003d254e7221 */ /* 0x000fe20000000000 */
[----:B------:R-:W-:Y:S01]  /*72f0*/  F2FP.BF16.F32.PACK_AB R29, R81, R34 ;  /* 0x00000022511d723e */ /* 0x000fe200000010ff */
[----:B------:R3:W4:Y:S01]  /*7300*/  MUFU.EX2 R46, R43 ;  /* 0x0000002b002e7308 */ /* 0x0007220000000800 */
[----:B-----5:R-:W-:Y:S01]  /*7310*/  @!P5 FMUL R31, R31, R31 ;  /* 0x0000001f1f1fd220 */ /* 0x020fe20000400000 */
[----:B------:R-:W-:Y:S01]  /*7320*/  FSETP.GEU.AND P5, PT, R47, -126, PT ;  /* 0xc2fc00002f00780b */ /* 0x000fe20003fae000 */
[--C-:B-1----:R-:W-:Y:S01]  /*7330*/  FFMA R39, R54, UR5, -R85.reuse ;  /* 0x0000000536277c23 */ /* 0x102fe20008000855 */
[----:B------:R-:W-:Y:S01]  /*7340*/  @!P2 FMUL R42, R42, 0.5 ;  /* 0x3f0000002a2aa820 */ /* 0x000fe20000400000 */
[--C-:B------:R-:W-:Y:S01]  /*7350*/  FFMA R54, R55, UR5, -R85.reuse ;  /* 0x0000000537367c23 */ /* 0x100fe20008000855 */
[--C-:B------:R-:W-:Y:S01]  /*7360*/  FFMA R55, R59, UR5, -R85.reuse ;  /* 0x000000053b377c23 */ /* 0x100fe20008000855 */
[--C-:B------:R-:W-:Y:S01]  /*7370*/  FFMA R59, R75, UR5, -R85.reuse ;  /* 0x000000054b3b7c23 */ /* 0x100fe20008000855 */
[----:B------:R-:W-:Y:S01]  /*7380*/  @!P4 FMUL R35, R35, 0.5 ;  /* 0x3f0000002323c820 */ /* 0x000fe20000400000 */
[----:B--2---:R-:W-:Y:S01]  /*7390*/  @!P6 FMUL R76, R76, R76 ;  /* 0x0000004c4c4ce220 */ /* 0x004fe20000400000 */
[----:B------:R-:W-:Y:S01]  /*73a0*/  FSETP.GEU.AND P6, PT, R38, -126, PT ;  /* 0xc2fc00002600780b */ /* 0x000fe20003fce000 */
[----:B------:R1:W2:Y:S01]  /*73b0*/  MUFU.EX2 R73, R42 ;  /* 0x0000002a00497308 */ /* 0x0002a20000000800 */
[--C-:B---3--:R-:W-:Y:S01]  /*73c0*/  FFMA R43, R62, UR5, -R85.reuse ;  /* 0x000000053e2b7c23 */ /* 0x108fe20008000855 */
[--C-:B------:R-:W-:Y:S01]  /*73d0*/  FFMA R62, R70, UR5, -R85.reuse ;  /* 0x00000005463e7c23 */ /* 0x100fe20008000855 */
[----:B------:R-:W-:Y:S01]  /*73e0*/  FADD R83, R83, R78 ;  /* 0x0000004e53537221 */ /* 0x000fe20000000000 */
[----:B------:R-:W-:Y:S01]  /*73f0*/  @!P5 FMUL R47, R47, 0.5 ;  /* 0x3f0000002f2fd820 */ /* 0x000fe20000400000 */
[----:B------:R-:W-:Y:S01]  /*7400*/  FADD R70, R204, R52 ;  /* 0x00000034cc467221 */ /* 0x000fe20000000000 */
[----:B----4-:R-:W-:Y:S01]  /*7410*/  @!P3 FMUL R46, R46, R46 ;  /* 0x0000002e2e2eb220 */ /* 0x010fe20000400000 */
[----:B------:R-:W-:Y:S01]  /*7420*/  FSETP.GEU.AND P3, PT, R39, -126, PT ;  /* 0xc2fc00002700780b */ /* 0x000fe20003f6e000 */
[----:B------:R-:W3:Y:S01]  /*7430*/  MUFU.EX2 R35, R35 ;  /* 0x0000002300237308 */ /* 0x000ee20000000800 */
[--C-:B-1----:R-:W-:Y:S01]  /*7440*/  FFMA R42, R58, UR5, -R85.reuse ;  /* 0x000000053a2a7c23 */ /* 0x102fe20008000855 */
[--C-:B------:R-:W-:Y:S01]  /*7450*/  FFMA R58, R63, UR5, -R85.reuse ;  /* 0x000000053f3a7c23 */ /* 0x100fe20008000855 */
[--C-:B------:R-:W-:Y:S01]  /*7460*/  FFMA R63, R66, UR5, -R85.reuse ;  /* 0x00000005423f7c23 */ /* 0x100fe20008000855 */
[----:B------:R-:W-:Y:S01]  /*7470*/  @!P6 FMUL R38, R38, 0.5 ;  /* 0x3f0000002626e820 */ /* 0x000fe20000400000 */
[--C-:B------:R-:W-:Y:S01]  /*7480*/  FFMA R66, R67, UR5, -R85.reuse ;  /* 0x0000000543427c23 */ /* 0x100fe20008000855 */
[----:B------:R-:W-:Y:S01]  /*7490*/  FFMA R67, R87, UR5, -R85 ;  /* 0x0000000557437c23 */ /* 0x000fe20008000855 */
[----:B------:R-:W-:Y:S01]  /*74a0*/  FADD R79, R79, R70 ;  /* 0x000000464f4f7221 */ /* 0x000fe20000000000 */
[----:B------:R1:W4:Y:S01]  /*74b0*/  MUFU.EX2 R80, R47 ;  /* 0x0000002f00507308 */ /* 0x0003220000000800 */
[----:B--2---:R-:W-:Y:S01]  /*74c0*/  @!P2 FMUL R73, R73, R73 ;  /* 0x000000494949a220 */ /* 0x004fe20000400000 */
[----:B------:R-:W-:Y:S01]  /*74d0*/  FSETP.GEU.AND P2, PT, R51, -126, PT ;  /* 0xc2fc00003300780b */ /* 0x000fe20003f4e000 */
[----:B------:R-:W-:Y:S01]  /*74e0*/  FADD R75, R33, R57 ;  /* 0x00000039214b7221 */ /* 0x000fe20000000000 */
[----:B------:R-:W-:Y:S01]  /*74f0*/  @!P3 FMUL R39, R39, 0.5 ;  /* 0x3f0000002727b820 */ /* 0x000fe20000400000 */
[----:B------:R-:W-:Y:S01]  /*7500*/  FADD R70, R206, R53 ;  /* 0x00000035ce467221 */ /* 0x000fe20000000000 */
[----:B------:R-:W-:Y:S01]  /*7510*/  FADD R87, R210, R68 ;  /* 0x00000044d2577221 */ /* 0x000fe20000000000 */
[----:B------:R-:W-:Y:S01]  /*7520*/  FADD R82, R82, R75 ;  /* 0x0000004b52527221 */ /* 0x000fe20000000000 */
[----:B------:R-:W2:Y:S01]  /*7530*/  MUFU.EX2 R38, R38 ;  /* 0x0000002600267308 */ /* 0x000ea20000000800 */
[----:B---3--:R-:W-:Y:S01]  /*7540*/  @!P4 FMUL R35, R35, R35 ;  /* 0x000000232323c220 */ /* 0x008fe20000400000 */
[----:B------:R-:W-:Y:S01]  /*7550*/  FSETP.GEU.AND P4, PT, R54, -126, PT ;  /* 0xc2fc00003600780b */ /* 0x000fe20003f8e000 */
[----:B-1----:R-:W-:Y:S01]  /*7560*/  FFMA R47, R71, UR5, -R85 ;  /* 0x00000005472f7c23 */ /* 0x002fe20008000855 */
[----:B------:R-:W-:Y:S01]  /*7570*/  FADD R71, R208, R48 ;  /* 0x00000030d0477221 */ /* 0x000fe20000000000 */
[----:B------:R-:W-:Y:S01]  /*7580*/  FADD R85, R212, R45 ;  /* 0x0000002dd4557221 */ /* 0x000fe20000000000 */
[----:B------:R-:W-:Y:S01]  /*7590*/  FADD R75, R207, R56 ;  /* 0x00000038cf4b7221 */ /* 0x000fe20000000000 */
[----:B------:R-:W-:Y:S01]  /*75a0*/  @!P2 FMUL R51, R51, 0.5 ;  /* 0x3f0000003333a820 */ /* 0x000fe20000400000 */
[----:B------:R-:W1:Y:S01]  /*75b0*/  MUFU.EX2 R39, R39 ;  /* 0x0000002700277308 */ /* 0x000e620000000800 */
[----:B----4-:R-:W-:Y:S01]  /*75c0*/  @!P5 FMUL R80, R80, R80 ;  /* 0x000000505050d220 */ /* 0x010fe20000400000 */
[----:B------:R-:W-:Y:S01]  /*75d0*/  FSETP.GEU.AND P5, PT, R42, -126, PT ;  /* 0xc2fc00002a00780b */ /* 0x000fe20003fae000 */
[----:B------:R-:W-:Y:S01]  /*75e0*/  FADD R26, R26, R71 ;  /* 0x000000471a1a7221 */ /* 0x000fe20000000000 */
[----:B------:R-:W-:Y:S01]  /*75f0*/  FADD R85, R85, R70 ;  /* 0x0000004655557221 */ /* 0x000fe20000000000 */
[----:B------:R-:W-:Y:S01]  /*7600*/  FADD R70, R32, R49 ;  /* 0x0000003120467221 */ /* 0x000fe20000000000 */
[----:B------:R-:W-:Y:S01]  /*7610*/  FADD R86, R86, R75 ;  /* 0x0000004b56567221 */ /* 0x000fe20000000000 */
[----:B------:R-:W-:Y:S01]  /*7620*/  @!P4 FMUL R54, R54, 0.5 ;  /* 0x3f0000003636c820 */ /* 0x000fe20000400000 */
[----:B------:R-:W3:Y:S01]  /*7630*/  MUFU.EX2 R51, R51 ;  /* 0x0000003300337308 */ /* 0x000ee20000000800 */
[----:B--2---:R-:W-:Y:S01]  /*7640*/  @!P6 FMUL R38, R38, R38 ;  /* 0x000000262626e220 */ /* 0x004fe20000400000 */
[----:B------:R-:W-:Y:S01]  /*7650*/  FSETP.GEU.AND P6, PT, R55, -126, PT ;  /* 0xc2fc00003700780b */ /* 0x000fe20003fce000 */
[----:B------:R-:W-:Y:S01]  /*7660*/  FADD R26, R26, R79 ;  /* 0x0000004f1a1a7221 */ /* 0x000fe20000000000 */
[----:B------:R-:W-:Y:S01]  /*7670*/  FADD R82, R82, R83 ;  /* 0x0000005352527221 */ /* 0x000fe20000000000 */
[----:B------:R-:W-:Y:S01]  /*7680*/  FADD R85, R85, R86 ;  /* 0x0000005655557221 */ /* 0x000fe20000000000 */
[----:B------:R-:W-:Y:S01]  /*7690*/  SHF.L.U32 R79, R22, 0x1f, RZ ;  /* 0x0000001f164f7819 */ /* 0x000fe200000006ff */
[----:B------:R-:W-:Y:S01]  /*76a0*/  @!P5 FMUL R42, R42, 0.5 ;  /* 0x3f0000002a2ad820 */ /* 0x000fe20000400000 */
[----:B------:R-:W2:Y:S01]  /*76b0*/  MUFU.EX2 R54, R54 ;  /* 0x0000003600367308 */ /* 0x000ea20000000800 */
[----:B-1----:R-:W-:Y:S01]  /*76c0*/  @!P3 FMUL R39, R39, R39 ;  /* 0x000000272727b220 */ /* 0x002fe20000400000 */
[----:B------:R-:W-:Y:S01]  /*76d0*/  FSETP.GEU.AND P3, PT, R58, -126, PT ;  /* 0xc2fc00003a00780b */ /* 0x000fe20003f6e000 */
[----:B------:R-:W-:Y:S01]  /*76e0*/  FADD R26, R26, R85 ;  /* 0x000000551a1a7221 */ /* 0x000fe20000000000 */
[----:B------:R-:W-:-:S02]  /*76f0*/  F2FP.BF16.F32.PACK_AB R48, R57, R48 ;  /* 0x000000303930723e */ /* 0x000fc400000010ff */
[----:B------:R-:W-:Y:S01]  /*7700*/  F2FP.BF16.F32.PACK_AB R52, R61, R52 ;  /* 0x000000343d34723e */ /* 0x000fe200000010ff */
        /* <DEDUP_REMOVED lines=11> */
[----:B------:R-:W-:-:S05]  /*77c0*/  FSETP.GEU.AND P5, PT, R66, -126, PT ;  /* 0xc2fc00004200780b */ /* 0x000fca0003fae000 */
        /* <DEDUP_REMOVED lines=27> */
[----:B------:R-:W-:-:S03]  /*7980*/  FSETP.GEU.AND P3, PT, R203, -126, PT ;  /* 0xc2fc0000cb00780b */ /* 0x000fc60003f6e000 */
[----:B------:R-:W-:Y:S02]  /*7990*/  FADD R216, R73, R50 ;  /* 0x0000003249d87221 */ /* 0x000fe40000000000 */
[----:B------:R-:W-:Y:S01]  /*79a0*/  @!P6 FMUL R214, R214, 0.5 ;  /* 0x3f000000d6d6e820 */ /* 0x000fe20000400000 */
[----:B------:R-:W3:Y:S01]  /*79b0*/  MUFU.EX2 R74, R74 ;  /* 0x0000004a004a7308 */ /* 0x000ee20000000800 */
[----:B--2---:R-:W-:Y:S01]  /*79c0*/  @!P2 FMUL R47, R47, R47 ;  /* 0x0000002f2f2fa220 */ /* 0x004fe20000400000 */
[----:B------:R-:W-:-:S05]  /*79d0*/  FSETP.GEU.AND P2, PT, R84, -126, PT ;  /* 0xc2fc00005400780b */ /* 0x000fca0003f4e000 */
[----:B------:R-:W-:Y:S01]  /*79e0*/  @!P3 FMUL R203, R203, 0.5 ;  /* 0x3f000000cbcbb820 */ /* 0x000fe20000400000 */
[----:B------:R2:W4:Y:S01]  /*79f0*/  MUFU.EX2 R71, R214 ;  /* 0x000000d600477308 */ /* 0x0005220000000800 */
[----:B-1----:R-:W-:Y:S01]  /*7a00*/  @!P4 FMUL R59, R59, R59 ;  /* 0x0000003b3b3bc220 */ /* 0x002fe20000400000 */
[----:B------:R-:W-:-:S03]  /*7a10*/  FSETP.GEU.AND P4, PT, R213, -126, PT ;  /* 0xc2fc0000d500780b */ /* 0x000fc60003f8e000 */
[----:B------:R-:W-:Y:S02]  /*7a20*/  FADD R218, R46, R59 ;  /* 0x0000003b2eda7221 */ /* 0x000fe40000000000 */
[----:B------:R-:W-:Y:S01]  /*7a30*/  @!P2 FMUL R84, R84, 0.5 ;  /* 0x3f0000005454a820 */ /* 0x000fe20000400000 */
[----:B------:R1:W5:Y:S01]  /*7a40*/  MUFU.EX2 R78, R203 ;  /* 0x000000cb004e7308 */ /* 0x0003620000000800 */
[----:B---3--:R-:W-:Y:S01]  /*7a50*/  @!P5 FMUL R74, R74, R74 ;  /* 0x0000004a4a4ad220 */ /* 0x008fe20000400000 */
[----:B------:R-:W-:Y:S01]  /*7a60*/  FSETP.GEU.AND P5, PT, R215, -126, PT ;  /* 0xc2fc0000d700780b */ /* 0x000fe20003fae000 */
[----:B--2---:R-:W-:-:S04]  /*7a70*/  FADD R214, R36, R60 ;  /* 0x0000003c24d67221 */ /* 0x004fc80000000000 */
[----:B------:R-:W-:Y:S01]  /*7a80*/  @!P4 FMUL R213, R213, 0.5 ;  /* 0x3f000000d5d5c820 */ /* 0x000fe20000400000 */
[----:B------:R-:W-:Y:S01]  /*7a90*/  FADD R87, R87, R214 ;  /* 0x000000d657577221 */ /* 0x000fe20000000000 */
[----:B----4-:R-:W-:Y:S01]  /*7aa0*/  @!P6 FMUL R71, R71, R71 ;  /* 0x000000474747e220 */ /* 0x010fe20000400000 */
[----:B------:R-:W-:Y:S01]  /*7ab0*/  FSETP.GEU.AND P6, PT, R67, -126, PT ;  /* 0xc2fc00004300780b */ /* 0x000fe20003fce000 */
[----:B-1----:R-:W-:Y:S01]  /*7ac0*/  FADD R203, R40, R65 ;  /* 0x0000004128cb7221 */ /* 0x002fe20000000000 */
[----:B------:R1:W2:Y:S01]  /*7ad0*/  MUFU.EX2 R75, R213 ;  /* 0x000000d5004b7308 */ /* 0x0002a20000000800 */
[----:B------:R-:W-:Y:S01]  /*7ae0*/  FADD R214, R34, R63 ;  /* 0x0000003f22d67221 */ /* 0x000fe20000000000 */
[----:B------:R-:W-:Y:S01]  /*7af0*/  FADD R217, R38, R71 ;  /* 0x0000004726d97221 */ /* 0x000fe20000000000 */
[----:B------:R-:W-:Y:S01]  /*7b00*/  @!P5 FMUL R215, R215, 0.5 ;  /* 0x3f000000d7d7d820 */ /* 0x000fe20000400000 */
[----:B------:R-:W-:Y:S01]  /*7b10*/  FADD R202, R70, R203 ;  /* 0x000000cb46ca7221 */ /* 0x000fe20000000000 */
[----:B-----5:R-:W-:Y:S01]  /*7b20*/  @!P3 FMUL R78, R78, R78 ;  /* 0x0000004e4e4eb220 */ /* 0x020fe20000400000 */
[----:B------:R-:W-:Y:S01]  /*7b30*/  FSETP.GEU.AND P3, PT, R205, -126, PT ;  /* 0xc2fc0000cd00780b */ /* 0x000fe20003f6e000 */
[----:B------:R-:W-:Y:S01]  /*7b40*/  FADD R203, R27, R42 ;  /* 0x0000002a1bcb7221 */ /* 0x000fe20000000000 */
[----:B------:R3:W4:Y:S01]  /*7b50*/  MUFU.EX2 R70, R215 ;  /* 0x000000d700467308 */ /* 0x0007220000000800 */
[----:B-1----:R-:W-:Y:S01]  /*7b60*/  FADD R213, R30, R55 ;  /* 0x000000371ed57221 */ /* 0x002fe20000000000 */
[----:B------:R-:W-:Y:S01]  /*7b70*/  FADD R214, R214, R217 ;  /* 0x000000d9d6d67221 */ /* 0x000fe20000000000 */
[----:B------:R-:W-:Y:S01]  /*7b80*/  @!P6 FMUL R67, R67, 0.5 ;  /* 0x3f0000004343e820 */ /* 0x000fe20000400000 */
[----:B------:R-:W-:Y:S01]  /*7b90*/  FADD R203, R203, R216 ;  /* 0x000000d8cbcb7221 */ /* 0x000fe20000000000 */
[----:B------:R-:W-:Y:S01]  /*7ba0*/  FADD R219, R213, R218 ;  /* 0x000000dad5db7221 */ /* 0x000fe20000000000 */
[----:B------:R-:W-:Y:S01]  /*7bb0*/  FADD R218, R51, R78 ;  /* 0x0000004e33da7221 */ /* 0x000fe20000000000 */
[----:B------:R-:W-:Y:S01]  /*7bc0*/  FADD R213, R72, R43 ;  /* 0x0000002b48d57221 */ /* 0x000fe20000000000 */
[----:B------:R-:W-:Y:S01]  /*7bd0*/  FADD R216, R35, R74 ;  /* 0x0000004a23d87221 */ /* 0x000fe20000000000 */
[----:B------:R-:W1:Y:S01]  /*7be0*/  MUFU.EX2 R67, R67 ;  /* 0x0000004300437308 */ /* 0x000e620000000800 */
[----:B---3--:R-:W-:Y:S01]  /*7bf0*/  FADD R215, R81, R66 ;  /* 0x0000004251d77221 */ /* 0x008fe20000000000 */
[----:B------:R-:W-:Y:S01]  /*7c00*/  @!P3 FMUL R205, R205, 0.5 ;  /* 0x3f000000cdcdb820 */ /* 0x000fe20000400000 */
[----:B--2---:R-:W-:Y:S01]  /*7c10*/  @!P4 FMUL R75, R75, R75 ;  /* 0x0000004b4b4bc220 */ /* 0x004fe20000400000 */
[----:B------:R-:W-:Y:S01]  /*7c20*/  FADD R221, R213, R216 ;  /* 0x000000d8d5dd7221 */ /* 0x000fe20000000000 */
[----:B------:R-:W-:Y:S01]  /*7c30*/  FADD R222, R215, R218 ;  /* 0x000000dad7de7221 */ /* 0x000fe20000000000 */
[----:B------:R-:W-:Y:S01]  /*7c40*/  FADD R215, R31, R62 ;  /* 0x0000003e1fd77221 */ /* 0x000fe20000000000 */
[----:B------:R-:W-:Y:S01]  /*7c50*/  FADD R213, R77, R58 ;  /* 0x0000003a4dd57221 */ /* 0x000fe20000000000 */
[----:B----4-:R-:W-:Y:S01]  /*7c60*/  @!P5 FMUL R70, R70, R70 ;  /* 0x000000464646d220 */ /* 0x010fe20000400000 */
[----:B------:R-:W2:Y:S01]  /*7c70*/  MUFU.EX2 R205, R205 ;  /* 0x000000cd00cd7308 */ /* 0x000ea20000000800 */
        /* <DEDUP_REMOVED lines=8> */
[----:B------:R-:W1:Y:S01]  /*7d00*/  MUFU.EX2 R84, R84 ;  /* 0x0000005400547308 */ /* 0x000e620000000800 */
[----:B------:R-:W-:Y:S01]  /*7d10*/  FADD R219, R219, R222 ;  /* 0x000000dedbdb7221 */ /* 0x000fe20000000000 */
[----:B------:R-:W-:Y:S01]  /*7d20*/  FADD R220, R221, R220 ;  /* 0x000000dcdddc7221 */ /* 0x000fe20000000000 */
[----:B------:R-:W-:Y:S01]  /*7d30*/  FADD R217, R54, R67 ;  /* 0x0000004336d97221 */ /* 0x000fe20000000000 */
[----:B------:R-:W-:Y:S01]  /*7d40*/  FADD R87, R82, R87 ;  /* 0x0000005752577221 */ /* 0x000fe20000000000 */
[----:B------:R-:W-:Y:S01]  /*7d50*/  F2FP.BF16.F32.PACK_AB R34, R36, R206 ;  /* 0x000000ce2422723e */ /* 0x000fe200000010ff */
[----:B------:R-:W-:Y:S01]  /*7d60*/  FADD R203, R203, R220 ;  /* 0x000000dccbcb7221 */ /* 0x000fe20000000000 */
[----:B------:R-:W-:Y:S01]  /*7d70*/  FADD R216, R216, R217 ;  /* 0x000000d9d8d87221 */ /* 0x000fe20000000000 */
[----:B------:R-:W-:Y:S01]  /*7d80*/  F2FP.BF16.F32.PACK_AB R30, R32, R209 ;  /* 0x000000d1201e723e */ /* 0x000fe200000010ff */
[----:B------:R-:W-:Y:S01]  /*7d90*/  FADD R26, R26, R87 ;  /* 0x000000571a1a7221 */ /* 0x000fe20000000000 */
[----:B------:R-:W-:Y:S01]  /*7da0*/  F2FP.BF16.F32.PACK_AB R36, R37, R204 ;  /* 0x000000cc2524723e */ /* 0x000fe200000010ff */
[----:B------:R-:W-:Y:S01]  /*7db0*/  FADD R216, R213, R216 ;  /* 0x000000d8d5d87221 */ /* 0x000fe20000000000 */
[----:B--2---:R-:W-:Y:S01]  /*7dc0*/  @!P3 FMUL R205, R205, R205 ;  /* 0x000000cdcdcdb220 */ /* 0x004fe20000400000 */
[----:B------:R-:W-:-:S02]  /*7dd0*/  F2FP.BF16.F32.PACK_AB R32, R33, R208 ;  /* 0x000000d02120723e */ /* 0x000fc400000010ff */
[----:B------:R-:W-:Y:S01]  /*7de0*/  FADD R216, R219, R216 ;  /* 0x000000d8dbd87221 */ /* 0x000fe20000000000 */
[----:B------:R-:W-:Y:S01]  /*7df0*/  F2FP.BF16.F32.PACK_AB R37, R51, R38 ;  /* 0x000000263325723e */ /* 0x000fe200000010ff */
[----:B-1----:R-:W-:Y:S01]  /*7e00*/  @!P2 FMUL R84, R84, R84 ;  /* 0x000000545454a220 */ /* 0x002fe20000400000 */
[----:B------:R-:W-:Y:S01]  /*7e10*/  F2FP.BF16.F32.PACK_AB R33, R46, R73 ;  /* 0x000000492e21723e */ /* 0x000fe200000010ff */
[----:B------:R-:W-:Y:S01]  /*7e20*/  FADD R203, R203, R216 ;  /* 0x000000d8cbcb7221 */ /* 0x000fe20000000000 */
[----:B------:R-:W-:Y:S01]  /*7e30*/  F2FP.BF16.F32.PACK_AB R38, R40, R207 ;  /* 0x000000cf2826723e */ /* 0x000fe200000010ff */
[----:B------:R1:W2:Y:S01]  /*7e40*/  SYNCS.PHASECHK.TRANS64.TRYWAIT P2, [UR7+0x58400], R79 ;  /* 0x0584004fff0075a7 */ /* 0x0002a20008040147 */
[----:B------:R-:W-:Y:S01]  /*7e50*/  F2FP.BF16.F32.PACK_AB R40, R211, R41 ;  /* 0x00000029d328723e */ /* 0x000fe200000010ff */
[----:B------:R-:W-:Y:S01]  /*7e60*/  FFMA R6, R205, R6, R26 ;  /* 0x00000006cd067223 */ /* 0x000fe2000000001a */
[----:B------:R-:W-:Y:S01]  /*7e70*/  F2FP.BF16.F32.PACK_AB R46, R49, R64 ;  /* 0x00000040312e723e */ /* 0x000fe200000010ff */
[----:B------:R-:W-:Y:S01]  /*7e80*/  FFMA R5, R84, R5, R203 ;  /* 0x0000000554057223 */ /* 0x000fe200000000cb */
[----:B------:R-:W-:Y:S01]  /*7e90*/  F2FP.BF16.F32.PACK_AB R41, R55, R42 ;  /* 0x0000002a3729723e */ /* 0x000fe200000010ff */
[-C--:B------:R-:W-:Y:S01]  /*7ea0*/  FMUL R184, R184, R205.reuse ;  /* 0x000000cdb8b87220 */ /* 0x080fe20000400000 */
[----:B------:R-:W-:Y:S01]  /*7eb0*/  F2FP.BF16.F32.PACK_AB R49, R59, R50 ;  /* 0x000000323b31723e */ /* 0x000fe200000010ff */
[----:B------:R-:W-:Y:S01]  /*7ec0*/  FMUL R185, R185, R205 ;  /* 0x000000cdb9b97220 */ /* 0x000fe20000400000 */
[----:B------:R-:W-:Y:S01]  /*7ed0*/  F2FP.BF16.F32.PACK_AB R39, R54, R39 ;  /* 0x000000273627723e */ /* 0x000fe200000010ff */
[----:B------:R-:W-:Y:S01]  /*7ee0*/  FMUL R188, R188, R205 ;  /* 0x000000cdbcbc7220 */ /* 0x000fe20000400000 */
[----:B------:R-:W-:Y:S01]  /*7ef0*/  F2FP.BF16.F32.PACK_AB R42, R68, R45 ;  /* 0x0000002d442a723e */ /* 0x000fe200000010ff */
[----:B------:R-:W-:Y:S01]  /*7f00*/  FMUL R189, R189, R205 ;  /* 0x000000cdbdbd7220 */ /* 0x000fe20000400000 */
[----:B------:R-:W-:Y:S01]  /*7f10*/  F2FP.BF16.F32.PACK_AB R50, R60, R53 ;  /* 0x000000353c32723e */ /* 0x000fe200000010ff */
[-C--:B------:R-:W-:Y:S01]  /*7f20*/  FMUL R192, R192, R205.reuse ;  /* 0x000000cdc0c07220 */ /* 0x080fe20000400000 */
        /* <DEDUP_REMOVED lines=116> */
[----:B------:R-:W-:Y:S01]  /*8670*/  F2FP.BF16.F32.PACK_AB R54, R65, R56 ;  /* 0x000000384136723e */ /* 0x000fe200000010ff */
[----:B-12---:R-:W-:Y:S06]  /*8680*/  @!P0 BRA `(.L_x_29) ;  /* 0x0000000000048947 */ /* 0x006fec0003800000 */
[----:B------:R-:W-:Y:S01]  /*8690*/  BPT.TRAP 0x1 ;  /* 0x000000040000795c */ /* 0x000fe20000300000 */
.L_x_29:
[----:B------:R-:W-:Y:S05]  /*86a0*/  @P2 BRA `(.L_x_30) ;  /* 0x0000000000082947 */ /* 0x000fea0003800000 */
[----:B------:R-:W1:Y:S02]  /*86b0*/  SYNCS.PHASECHK.TRANS64.TRYWAIT P2, [UR7+0x58400], R79 ;  /* 0x0584004fff0075a7 */ /* 0x000e640008040147 */
[----:B-1----:R-:W-:Y:S05]  /*86c0*/  @!P2 BRA `(.L_x_31) ;  /* 0x000000b40004a947 */ /* 0x002fea0003800000 */
.L_x_30:
        /* <DEDUP_REMOVED lines=8> */
[----:B------:R-:W-:Y:S01]  /*8750*/  HGMMA.64x32x16.F32.BF16 R184, R24, gdesc[UR8].tnspB, R184, gsb0 ;  /* 0x4060000818b87df0 */ /* 0x000fe200080018b8 */
[----:B------:R-:W-:Y:S01]  /*8760*/  UMOV UR10, UR18 ;  /* 0x00000012000a7c82 */ /* 0x000fe20008000000 */
[----:B------:R-:W-:Y:S01]  /*8770*/  UMOV UR11, 0x80000020 ;  /* 0x80000020000b7882 */ /* 0x000fe20000000000 */
[----:B------:R-:W-:-:S02]  /*8780*/  UIADD3 UR15, UR7, 0x800, URZ ;  /* 0x00000800070f7890 */ /* 0x000fc4000fffe03f */
        /* <DEDUP_REMOVED lines=320> */
.L_x_32:
[----:B------:R-:W-:-:S04]  /*9b90*/  ULEA UR7, UR4, UR37, 0x3 ;  /* 0x0000002504077291 */ /* 0x000fc8000f8e183f */
[----:B------:R-:W-:-:S04]  /*9ba0*/  UIADD3 UR7, UR7, 0x58428, URZ ;  /* 0x0005842807077890 */ /* 0x000fc8000fffe03f */
[----:B------:R-:W-:-:S09]  /*9bb0*/  UPRMT UR7, URZ, 0x654, UR7 ;  /* 0x000006543f077896 */ /* 0x000fd20008000007 */
[----:B------:R-:W-:Y:S01]  /*9bc0*/  SYNCS.ARRIVE.TRANS64.RED.A1T0 RZ, [UR7], RZ ;  /* 0x000000ffffff79a7 */ /* 0x000fe20008100407 */
[----:B------:R-:W-:Y:S05]  /*9bd0*/  @P1 BRA `(.L_x_33) ;  /* 0x0000000000041947 */ /* 0x000fea0003800000 */
[----:B------:R-:W-:Y:S01]  /*9be0*/  BPT.TRAP 0x1 ;  /* 0x000000040000795c */ /* 0x000fe20000300000 */
.L_x_33:
[----:B------:R-:W-:-:S04]  /*9bf0*/  UIADD3 UR4, UR4, 0x1, URZ ;  /* 0x0000000104047890 */ /* 0x000fc8000fffe03f */
[----:B------:R-:W-:-:S04]  /*9c00*/  UISETP.NE.AND UP0, UPT, UR4, 0x5, UPT ;  /* 0x000000050400788c */ /* 0x000fc8000bf05270 */
[----:B------:R-:W-:Y:S01]  /*9c10*/  USEL UR7, UR4, URZ, UP0 ;  /* 0x0000003f04077287 */ /* 0x000fe20008000000 */
[----:B------:R-:W-:Y:S11]  /*9c20*/  @!P0 BRA `(.L_x_34) ;  /* 0x0000000000048947 */ /* 0x000ff60003800000 */
[----:B------:R-:W-:Y:S01]  /*9c30*/  BPT.TRAP 0x1 ;  /* 0x000000040000795c */ /* 0x000fe20000300000 */
.L_x_34:
[----:B------:R-:W-:-:S04]  /*9c40*/  ULEA UR4, UR7, UR37, 0x3 ;  /* 0x0000002507047291 */ /* 0x000fc8000f8e183f */
[----:B------:R-:W-:-:S04]  /*9c50*/  UIADD3 UR4, UR4, 0x58428, URZ ;  /* 0x0005842804047890 */ /* 0x000fc8000fffe03f */
[----:B------:R-:W-:-:S09]  /*9c60*/  UPRMT UR4, URZ, 0x654, UR4 ;  /* 0x000006543f047896 */ /* 0x000fd20008000004 */
[----:B------:R-:W-:Y:S01]  /*9c70*/  SYNCS.ARRIVE.TRANS64.RED.A1T0 RZ, [UR4], RZ ;  /* 0x000000ffffff79a7 */ /* 0x000fe20008100404 */
[----:B------:R-:W-:Y:S05]  /*9c80*/  @P1 BRA `(.L_x_35) ;  /* 0x0000000000041947 */ /* 0x000fea0003800000 */
[----:B------:R-:W-:Y:S01]  /*9c90*/  BPT.TRAP 0x1 ;  /* 0x000000040000795c */ /* 0x000fe20000300000 */
.L_x_35:
[----:B------:R-:W-:Y:S01]  /*9ca0*/  UIADD3 UR6, UR6, 0x1, URZ ;  /* 0x0000000106067890 */ /* 0x000fe2000fffe03f */
[C---:B------:R-:W-:Y:S01]  /*9cb0*/  ISETP.GT.AND P2, PT, R11.reuse, 0x2, PT ;  /* 0x000000020b00780c */ /* 0x040fe20003f44270 */
[----:B------:R-:W-:Y:S01]  /*9cc0*/  UIADD3 UR4, UR7, 0x1, URZ ;  /* 0x0000000107047890 */ /* 0x000fe2000fffe03f */
[----:B------:R-:W-:Y:S01]  /*9cd0*/  IADD3 R11, R11, -0x1, RZ ;  /* 0xffffffff0b0b7810 */ /* 0x000fe20007ffe0ff */
[----:B------:R-:W-:Y:S01]  /*9ce0*/  UISETP.NE.AND UP1, UPT, UR6, 0x5, UPT ;  /* 0x000000050600788c */ /* 0x000fe2000bf25270 */
[----:B------:R-:W-:Y:S01]  /*9cf0*/  IADD3 R4, R4, 0x80, RZ ;  /* 0x0000008004047810 */ /* 0x000fe20007ffe0ff */
[----:B------:R-:W-:Y:S01]  /*9d00*/  UISETP.NE.AND UP0, UPT, UR4, 0x5, UPT ;  /* 0x000000050400788c */ /* 0x000fe2000bf05270 */
[----:B------:R-:W-:Y:S01]  /*9d10*/  MOV R203, R7 ;  /* 0x0000000700cb7202 */ /* 0x000fe20000000f00 */
[----:B------:R-:W-:Y:S01]  /*9d20*/  USEL UR7, URZ, 0x1, UP1 ;  /* 0x000000013f077887 */ /* 0x000fe20008800000 */
[----:B------:R-:W-:Y:S01]  /*9d30*/  MOV R205, R10 ;  /* 0x0000000a00cd7202 */ /* 0x000fe20000000f00 */
[----:B------:R-:W-:-:S02]  /*9d40*/  USEL UR4, UR4, URZ, UP0 ;  /* 0x0000003f04047287 */ /* 0x000fc40008000000 */
[----:B------:R-:W-:Y:S02]  /*9d50*/  USEL UR36, UR6, URZ, UP1 ;  /* 0x0000003f06247287 */ /* 0x000fe40008800000 */
[----:B------:R-:W-:Y:S01]  /*9d60*/  LOP3.LUT R22, R22, UR7, RZ, 0x3c, !PT ;  /* 0x0000000716167c12 */ /* 0x000fe2000f8e3cff */
[----:B------:R-:W-:Y:S09]  /*9d70*/  @P2 BRA `(.L_x_36) ;  /* 0xffffffbc00182947 */ /* 0x000ff2000383ffff */
.L_x_25:
[----:B------:R-:W-:-:S13]  /*9d80*/  ISETP.GE.AND P2, PT, R11, 0x1, PT ;  /* 0x000000010b00780c */ /* 0x000fda0003f46270 */
[----:B------:R-:W-:Y:S05]  /*9d90*/  @!P2 BRA `(.L_x_37) ;  /* 0x0000004c001ca947 */ /* 0x000fea0003800000 */
[----:B------:R-:W-:Y:S01]  /*9da0*/  MOV R203, R7 ;  /* 0x0000000700cb7202 */ /* 0x000fe20000000f00 */
[----:B------:R-:W-:Y:S01]  /*9db0*/  ULDC UR7, c[0x0][0x28c] ;  /* 0x0000a30000077ab9 */ /* 0x000fe20000000800 */
[----:B------:R-:W-:Y:S01]  /*9dc0*/  MOV R202, R10 ;  /* 0x0000000a00ca7202 */ /* 0x000fe20000000f00 */
[----:B------:R-:W-:-:S06]  /*9dd0*/  ULDC UR5, c[0x0][0x604] ;  /* 0x0001810000057ab9 */ /* 0x000fcc0000000800 */
.L_x_48:
[----:B-1----:R-:W-:Y:S05]  /*9de0*/  @!P0 BRA `(.L_x_38) ;  /* 0x0000000000048947 */ /* 0x002fea0003800000 */
[----:B------:R-:W-:Y:S01]  /*9df0*/  BPT.TRAP 0x1 ;  /* 0x000000040000795c */ /* 0x000fe20000300000 */
.L_x_38:
[----:B------:R-:W-:Y:S01]  /*9e00*/  ULEA UR6, UR36, UR37, 0x3 ;  /* 0x0000002524067291 */ /* 0x000fe2000f8e183f */
[----:B------:R-:W-:-:S08]  /*9e10*/  SHF.L.U32 R7, R22, 0x1f, RZ ;  /* 0x0000001f16077819 */ /* 0x000fd000000006ff */
[----:B------:R-:W2:Y:S02]  /*9e20*/  SYNCS.PHASECHK.TRANS64.TRYWAIT P2, [UR6+0x58400], R7 ;  /* 0x05840007ff0075a7 */ /* 0x000ea40008040146 */
[----:B--2---:R-:W-:Y:S05]  /*9e30*/  @!P2 BRA `(.L_x_39) ;  /* 0x0000009c0040a947 */ /* 0x004fea0003800000 */
.L_x_136:
[----:B------:R-:W-:Y:S01]  /*9e40*/  R2UR UR52, R20 ;  /* 0x00000000143472ca */ /* 0x000fe200000e0000 */
[----:B------:R-:W-:Y:S01]  /*9e50*/  UIMAD UR6, UR36, 0xe00, UR39 ;  /* 0x00000e00240678a4 */ /* 0x000fe2000f8e0227 */
[----:B------:R-:W-:Y:S01]  /*9e60*/  R2UR UR53, R21 ;  /* 0x00000000153572ca */ /* 0x000fe200000e0000 */
[----:B-1----:R-:W-:Y:S01]  /*9e70*/  WARPGROUP.ARRIVE ;  /* 0x00000000000079c5 */ /* 0x002fe20000000000 */
        /* <DEDUP_REMOVED lines=48> */
[----:B------:R-:W-:Y:S01]  /*a180*/  USEL UR6, UR6, URZ, UP0 ;  /* 0x0000003f06067287 */ /* 0x000fe20008000000 */
[----:B------:R-:W-:Y:S02]  /*a190*/  WARPGROUP.DEPBAR.LE gsb0, 0x0 ;  /* 0x00008000000079c5 */ /* 0x000fe40000010000 */
[----:B------:R-:W-:-:S06]  /*a1a0*/  WARPGROUP.ARRIVE ;  /* 0x00000000000079c5 */ /* 0x000fcc0000000000 */
[----:B------:R-:W-:Y:S01]  /*a1b0*/  HGMMA.64x128x16.F32.BF16 R24, gdesc[UR8], R24, gsb0 ;  /* 0x01e00000081879f0 */ /* 0x000fe20008001818 */
[----:B------:R-:W-:-:S06]  /*a1c0*/  USEL UR10, URZ, 0x1, UP0 ;  /* 0x000000013f0a7887 */ /* 0x000fcc0008000000 */
        /* <DEDUP_REMOVED lines=31> */
.L_x_40:
[C---:B--2---:R-:W-:Y:S01]  /*a3c0*/  IADD3 R7, R4.reuse, 0x1, RZ ;  /* 0x0000000104077810 */ /* 0x044fe20007ffe0ff */
[----:B------:R-:W-:Y:S01]  /*a3d0*/  ULEA UR10, UR6, UR37, 0x3 ;  /* 0x00000025060a7291 */ /* 0x000fe2000f8e183f */
[C---:B------:R-:W-:Y:S02]  /*a3e0*/  IADD3 R10, R4.reuse, 0x8, RZ ;  /* 0x00000008040a7810 */ /* 0x040fe40007ffe0ff */
[----:B------:R-:W-:Y:S02]  /*a3f0*/  ISETP.GE.AND P3, PT, R7, UR7, PT ;  /* 0x0000000707007c0c */ /* 0x000fe4000bf66270 */
[----:B------:R-:W-:Y:S02]  /*a400*/  IADD3 R7, R4, 0x10, RZ ;  /* 0x0000001004077810 */ /* 0x000fe40007ffe0ff */
[----:B------:R-:W-:Y:S02]  /*a410*/  ISETP.GE.AND P2, PT, R10, UR7, PT ;  /* 0x000000070a007c0c */ /* 0x000fe4000bf46270 */
[----:B------:R-:W-:-:S02]  /*a420*/  ISETP.GE.AND P4, PT, R4, UR7, PT ;  /* 0x0000000704007c0c */ /* 0x000fc4000bf86270 */
[----:B------:R-:W-:Y:S02]  /*a430*/  IADD3 R10, R4, 0x11, RZ ;  /* 0x00000011040a7810 */ /* 0x000fe40007ffe0ff */
[----:B------:R-:W-:Y:S02]  /*a440*/  ISETP.GE.AND P6, PT, R7, UR7, PT ;  /* 0x0000000707007c0c */ /* 0x000fe4000bfc6270 */
[----:B------:R-:W-:Y:S02]  /*a450*/  FSEL R24, R24, -INF , !P4 ;  /* 0xff80000018187808 */ /* 0x000fe40006000000 */
[----:B------:R-:W-:Y:S02]  /*a460*/  FSEL R7, R26, -INF , !P4 ;  /* 0xff8000001a077808 */ /* 0x000fe40006000000 */
[----:B------:R-:W-:Y:S02]  /*a470*/  ISETP.GE.AND P4, PT, R10, UR7, PT ;  /* 0x000000070a007c0c */ /* 0x000fe4000bf86270 */
[----:B------:R-:W-:-:S02]  /*a480*/  IADD3 R206, R4, 0x9, RZ ;  /* 0x0000000904ce7810 */ /* 0x000fc40007ffe0ff */
[----:B------:R-:W-:Y:S02]  /*a490*/  IADD3 R10, R4, 0x18, RZ ;  /* 0x00000018040a7810 */ /* 0x000fe40007ffe0ff */
[----:B------:R-:W-:Y:S02]  /*a4a0*/  FSEL R25, R25, -INF , !P3 ;  /* 0xff80000019197808 */ /* 0x000fe40005800000 */
[----:B------:R-:W-:Y:S02]  /*a4b0*/  FSEL R27, R27, -INF , !P3 ;  /* 0xff8000001b1b7808 */ /* 0x000fe40005800000 */
[----:B------:R-:W-:Y:S02]  /*a4c0*/  ISETP.GE.AND P5, PT, R206, UR7, PT ;  /* 0x00000007ce007c0c */ /* 0x000fe4000bfa6270 */
[----:B------:R-:W-:Y:S02]  /*a4d0*/  ISETP.GE.AND P3, PT, R10, UR7, PT ;  /* 0x000000070a007c0c */ /* 0x000fe4000bf66270 */
[----:B------:R-:W-:-:S02]  /*a4e0*/  IADD3 R10, R4, 0x20, RZ ;  /* 0x00000020040a7810 */ /* 0x000fc40007ffe0ff */
[----:B------:R-:W-:Y:S02]  /*a4f0*/  FSEL R29, R29, -INF , !P5 ;  /* 0xff8000001d1d7808 */ /* 0x000fe40006800000 */
[----:B------:R-:W-:Y:S02]  /*a500*/  FSEL R31, R31, -INF , !P5 ;  /* 0xff8000001f1f7808 */ /* 0x000fe40006800000 */
[----:B------:R-:W-:Y:S02]  /*a510*/  ISETP.GE.AND P5, PT, R10, UR7, PT ;  /* 0x000000070a007c0c */ /* 0x000fe4000bfa6270 */
[----:B------:R-:W-:Y:S02]  /*a520*/  FMNMX R10, R7, R202, !PT ;  /* 0x000000ca070a7209 */ /* 0x000fe40007800000 */
[----:B------:R-:W-:Y:S02]  /*a530*/  FSEL R30, R30, -INF , !P2 ;  /* 0xff8000001e1e7808 */ /* 0x000fe40005000000 */
[----:B------:R-:W-:-:S02]  /*a540*/  FMNMX R207, R27, R10, !PT ;  /* 0x0000000a1bcf7209 */ /* 0x000fc40007800000 */
[----:B------:R-:W-:Y:S02]  /*a550*/  IADD3 R26, R4, 0x19, RZ ;  /* 0x00000019041a7810 */ /* 0x000fe40007ffe0ff */
[----:B------:R-:W-:Y:S02]  /*a560*/  FMNMX R10, R30, R207, !PT ;  /* 0x000000cf1e0a7209 */ /* 0x000fe40007800000 */
[----:B------:R-:W-:Y:S02]  /*a570*/  FSEL R28, R28, -INF , !P2 ;  /* 0xff8000001c1c7808 */ /* 0x000fe40005000000 */
[----:B------:R-:W-:Y:S02]  /*a580*/  ISETP.GE.AND P2, PT, R26, UR7, PT ;  /* 0x000000071a007c0c */ /* 0x000fe4000bf46270 */
[----:B------:R-:W-:Y:S02]  /*a590*/  IADD3 R26, R4, 0x21, RZ ;  /* 0x00000021041a7810 */ /* 0x000fe40007ffe0ff */
[----:B------:R-:W-:-:S02]  /*a5a0*/  FSEL R34, R34, -INF , !P6 ;  /* 0xff80000022227808 */ /* 0x000fc40007000000 */
[----:B------:R-:W-:Y:S02]  /*a5b0*/  FMNMX R207, R31, R10, !PT ;  /* 0x0000000a1fcf7209 */ /* 0x000fe40007800000 */
[----:B------:R-:W-:Y:S02]  /*a5c0*/  FSEL R32, R32, -INF , !P6 ;  /* 0xff80000020207808 */ /* 0x000fe40007000000 */
[----:B------:R-:W-:Y:S02]  /*a5d0*/  ISETP.GE.AND P6, PT, R26, UR7, PT ;  /* 0x000000071a007c0c */ /* 0x000fe4000bfc6270 */
[----:B------:R-:W-:Y:S02]  /*a5e0*/  IADD3 R26, R4, 0x28, RZ ;  /* 0x00000028041a7810 */ /* 0x000fe40007ffe0ff */
[----:B------:R-:W-:Y:S02]  /*a5f0*/  FSEL R35, R35, -INF , !P4 ;  /* 0xff80000023237808 */ /* 0x000fe40006000000 */
[----:B------:R-:W-:-:S02]  /*a600*/  FMNMX R10, R34, R207, !PT ;  /* 0x000000cf220a7209 */ /* 0x000fc40007800000 */
[----:B------:R-:W-:Y:S02]  /*a610*/  FSEL R33, R33, -INF , !P4 ;  /* 0xff80000021217808 */ /* 0x000fe40006000000 */
[----:B------:R-:W-:Y:S02]  /*a620*/  ISETP.GE.AND P4, PT, R26, UR7, PT ;  /* 0x000000071a007c0c */ /* 0x000fe4000bf86270 */
[----:B------:R-:W-:Y:S02]  /*a630*/  FSEL R38, R38, -INF , !P3 ;  /* 0xff80000026267808 */ /* 0x000fe40005800000 */
[----:B------:R-:W-:Y:S02]  /*a640*/  FMNMX R207, R35, R10, !PT ;  /* 0x0000000a23cf7209 */ /* 0x000fe40007800000 */
[----:B------:R-:W-:Y:S02]  /*a650*/  IADD3 R26, R4, 0x29, RZ ;  /* 0x00000029041a7810 */ /* 0x000fe40007ffe0ff */
[----:B------:R-:W-:-:S02]  /*a660*/  FSEL R36, R36, -INF , !P3 ;  /* 0xff80000024247808 */ /* 0x000fc40005800000 */
[----:B------:R-:W-:Y:S02]  /*a670*/  FSEL R39, R39, -INF , !P2 ;  /* 0xff80000027277808 */ /* 0x000fe40005000000 */
[----:B------:R-:W-:Y:S02]  /*a680*/  FMNMX R10, R38, R207, !PT ;  /* 0x000000cf260a7209 */ /* 0x000fe40007800000 */
[----:B------:R-:W-:Y:S02]  /*a690*/  ISETP.GE.AND P3, PT, R26, UR7, PT ;  /* 0x000000071a007c0c */ /* 0x000fe4000bf66270 */
[----:B------:R-:W-:Y:S02]  /*a6a0*/  IADD3 R26, R4, 0x30, RZ ;  /* 0x00000030041a7810 */ /* 0x000fe40007ffe0ff */
[----:B------:R-:W-:Y:S02]  /*a6b0*/  FSEL R42, R42, -INF , !P5 ;  /* 0xff8000002a2a7808 */ /* 0x000fe40006800000 */
[----:B------:R-:W-:-:S02]  /*a6c0*/  FMNMX R207, R39, R10, !PT ;  /* 0x0000000a27cf7209 */ /* 0x000fc40007800000 */
[----:B------:R-:W-:Y:S02]  /*a6d0*/  FSEL R37, R37, -INF , !P2 ;  /* 0xff80000025257808 */ /* 0x000fe40005000000 */
[----:B------:R-:W-:Y:S02]  /*a6e0*/  ISETP.GE.AND P2, PT, R26, UR7, PT ;  /* 0x000000071a007c0c */ /* 0x000fe4000bf46270 */
[----:B------:R-:W-:Y:S02]  /*a6f0*/  IADD3 R26, R4, 0x31, RZ ;  /* 0x00000031041a7810 */ /* 0x000fe40007ffe0ff */
[----:B------:R-:W-:Y:S02]  /*a700*/  FSEL R43, R43, -INF , !P6 ;  /* 0xff8000002b2b7808 */ /* 0x000fe40007000000 */
[----:B------:R-:W-:Y:S02]  /*a710*/  FMNMX R10, R42, R207, !PT ;  /* 0x000000cf2a0a7209 */ /* 0x000fe40007800000 */
[----:B------:R-:W-:-:S02]  /*a720*/  FSEL R40, R40, -INF , !P5 ;  /* 0xff80000028287808 */ /* 0x000fc40006800000 */
[----:B------:R-:W-:Y:S02]  /*a730*/  ISETP.GE.AND P5, PT, R26, UR7, PT ;  /* 0x000000071a007c0c */ /* 0x000fe4000bfa6270 */
[----:B------:R-:W-:Y:S02]  /*a740*/  IADD3 R26, R4, 0x38, RZ ;  /* 0x00000038041a7810 */ /* 0x000fe40007ffe0ff */
[----:B------:R-:W-:Y:S02]  /*a750*/  FSEL R46, R46, -INF , !P4 ;  /* 0xff8000002e2e7808 */ /* 0x000fe40006000000 */
[----:B------:R-:W-:Y:S02]  /*a760*/  FMNMX R207, R43, R10, !PT ;  /* 0x0000000a2bcf7209 */ /* 0x000fe40007800000 */
[----:B------:R-:W-:Y:S02]  /*a770*/  FSEL R41, R41, -INF , !P6 ;  /* 0xff80000029297808 */ /* 0x000fe40007000000 */
[----:B------:R-:W-:-:S02]  /*a780*/  ISETP.GE.AND P6, PT, R26, UR7, PT ;  /* 0x000000071a007c0c */ /* 0x000fc4000bfc6270 */
[----:B------:R-:W-:Y:S02]  /*a790*/  FSEL R47, R47, -INF , !P3 ;  /* 0xff8000002f2f7808 */ /* 0x000fe40005800000 */
[----:B------:R-:W-:Y:S02]  /*a7a0*/  FMNMX R10, R46, R207, !PT ;  /* 0x000000cf2e0a7209 */ /* 0x000fe40007800000 */
[----:B------:R-:W-:Y:S02]  /*a7b0*/  IADD3 R26, R4, 0x39, RZ ;  /* 0x00000039041a7810 */ /* 0x000fe40007ffe0ff */
[----:B------:R-:W-:Y:S02]  /*a7c0*/  FSEL R44, R44, -INF , !P4 ;  /* 0xff8000002c2c7808 */ /* 0x000fe40006000000 */
[----:B------:R-:W-:Y:S02]  /*a7d0*/  FSEL R50, R50, -INF , !P2 ;  /* 0xff80000032327808 */ /* 0x000fe40005000000 */
[----:B------:R-:W-:-:S02]  /*a7e0*/  FMNMX R207, R47, R10, !PT ;  /* 0x0000000a2fcf7209 */ /* 0x000fc40007800000 */
[----:B------:R-:W-:Y:S02]  /*a7f0*/  ISETP.GE.AND P4, PT, R26, UR7, PT ;  /* 0x000000071a007c0c */ /* 0x000fe4000bf86270 */
[----:B------:R-:W-:Y:S02]  /*a800*/  IADD3 R26, R4, 0x40, RZ ;  /* 0x00000040041a7810 */ /* 0x000fe40007ffe0ff */
[----:B------:R-:W-:Y:S02]  /*a810*/  FSEL R51, R51, -INF , !P5 ;  /* 0xff80000033337808 */ /* 0x000fe40006800000 */
[----:B------:R-:W-:Y:S02]  /*a820*/  FMNMX R10, R50, R207, !PT ;  /* 0x000000cf320a7209 */ /* 0x000fe40007800000 */
[----:B------:R-:W-:Y:S02]  /*a830*/  FSEL R45, R45, -INF , !P3 ;  /* 0xff8000002d2d7808 */ /* 0x000fe40005800000 */
[----:B------:R-:W-:-:S02]  /*a840*/  ISETP.GE.AND P3, PT, R26, UR7, PT ;  /* 0x000000071a007c0c */ /* 0x000fc4000bf66270 */
[----:B------:R-:W-:Y:S02]  /*a850*/  IADD3 R26, R4, 0x41, RZ ;  /* 0x00000041041a7810 */ /* 0x000fe40007ffe0ff */
[----:B------:R-:W-:Y:S02]  /*a860*/  FSEL R54, R54, -INF , !P6 ;  /* 0xff80000036367808 */ /* 0x000fe40007000000 */
[----:B------:R-:W-:Y:S02]  /*a870*/  FMNMX R207, R51, R10, !PT ;  /* 0x0000000a33cf7209 */ /* 0x000fe40007800000 */
[----:B------:R-:W-:Y:S02]  /*a880*/  FSEL R48, R48, -INF , !P2 ;  /* 0xff80000030307808 */ /* 0x000fe40005000000 */
[----:B------:R-:W-:Y:S02]  /*a890*/  ISETP.GE.AND P2, PT, R26, UR7, PT ;  /* 0x000000071a007c0c */ /* 0x000fe4000bf46270 */
[----:B------:R-:W-:-:S02]  /*a8a0*/  IADD3 R26, R4, 0x48, RZ ;  /* 0x00000048041a7810 */ /* 0x000fc40007ffe0ff */
[----:B------:R-:W-:Y:S02]  /*a8b0*/  FSEL R55, R55, -INF , !P4 ;  /* 0xff80000037377808 */ /* 0x000fe40006000000 */
[----:B------:R-:W-:Y:S02]  /*a8c0*/  FMNMX R10, R54, R207, !PT ;  /* 0x000000cf360a7209 */ /* 0x000fe40007800000 */
[----:B------:R-:W-:Y:S02]  /*a8d0*/  FSEL R49, R49, -INF , !P5 ;  /* 0xff80000031317808 */ /* 0x000fe40006800000 */
[----:B------:R-:W-:Y:S02]  /*a8e0*/  ISETP.GE.AND P5, PT, R26, UR7, PT ;  /* 0x000000071a007c0c */ /* 0x000fe4000bfa6270 */
[----:B------:R-:W-:Y:S02]  /*a8f0*/  FSEL R58, R58, -INF , !P3 ;  /* 0xff8000003a3a7808 */ /* 0x000fe40005800000 */
[----:B------:R-:W-:-:S02]  /*a900*/  FMNMX R207, R55, R10, !PT ;  /* 0x0000000a37cf7209 */ /* 0x000fc40007800000 */
[----:B------:R-:W-:Y:S02]  /*a910*/  IADD3 R26, R4, 0x49, RZ ;  /* 0x00000049041a7810 */ /* 0x000fe40007ffe0ff */
[----:B------:R-:W-:Y:S02]  /*a920*/  FSEL R52, R52, -INF , !P6 ;  /* 0xff80000034347808 */ /* 0x000fe40007000000 */
[----:B------:R-:W-:Y:S02]  /*a930*/  FSEL R59, R59, -INF , !P2 ;  /* 0xff8000003b3b7808 */ /* 0x000fe40005000000 */
[----:B------:R-:W-:Y:S02]  /*a940*/  FMNMX R10, R58, R207, !PT ;  /* 0x000000cf3a0a7209 */ /* 0x000fe40007800000 */
[----:B------:R-:W-:Y:S02]  /*a950*/  ISETP.GE.AND P6, PT, R26, UR7, PT ;  /* 0x000000071a007c0c */ /* 0x000fe4000bfc6270 */
[----:B------:R-:W-:-:S02]  /*a960*/  IADD3 R26, R4, 0x50, RZ ;  /* 0x00000050041a7810 */ /* 0x000fc40007ffe0ff */
[----:B------:R-:W-:Y:S02]  /*a970*/  FSEL R62, R62, -INF , !P5 ;  /* 0xff8000003e3e7808 */ /* 0x000fe40006800000 */
        /* <DEDUP_REMOVED lines=16> */
[----:B------:R-:W-:-:S02]  /*aa80*/  P2R R205, PR, RZ, 0x2 ;  /* 0x00000002ffcd7803 */ /* 0x000fc40000000000 */
[C---:B------:R-:W-:Y:S02]  /*aa90*/  IADD3 R26, R4.reuse, 0x61, RZ ;  /* 0x00000061041a7810 */ /* 0x040fe40007ffe0ff */
[----:B------:R-:W-:Y:S02]  /*aaa0*/  IADD3 R208, R4, 0x60, RZ ;  /* 0x0000006004d07810 */ /* 0x000fe40007ffe0ff */
[----:B------:R-:W-:Y:S02]  /*aab0*/  ISETP.GE.AND P1, PT, R206, UR7, PT ;  /* 0x00000007ce007c0c */ /* 0x000fe4000bf26270 */
[----:B------:R-:W-:Y:S02]  /*aac0*/  FSEL R70, R70, -INF , !P2 ;  /* 0xff80000046467808 */ /* 0x000fe40005000000 */
[----:B------:R-:W-:Y:S02]  /*aad0*/  FMNMX R207, R67, R10, !PT ;  /* 0x0000000a43cf7209 */ /* 0x000fe40007800000 */
[----:B------:R-:W-:-:S02]  /*aae0*/  P2R R204, PR, RZ, 0x1 ;  /* 0x00000001ffcc7803 */ /* 0x000fc40000000000 */
[----:B------:R-:W-:Y:S02]  /*aaf0*/  IADD3 R10, R4, 0x68, RZ ;  /* 0x00000068040a7810 */ /* 0x000fe40007ffe0ff */
[----:B------:R-:W-:Y:S02]  /*ab00*/  FSEL R60, R60, -INF , !P5 ;  /* 0xff8000003c3c7808 */ /* 0x000fe40006800000 */
[----:B------:R-:W-:Y:S02]  /*ab10*/  ISETP.GE.AND P0, PT, R26, UR7, PT ;  /* 0x000000071a007c0c */ /* 0x000fe4000bf06270 */
[----:B------:R-:W-:Y:S02]  /*ab20*/  ISETP.GE.AND P5, PT, R208, UR7, PT ;  /* 0x00000007d0007c0c */ /* 0x000fe4000bfa6270 */
        /* <DEDUP_REMOVED lines=12> */
[----:B------:R-:W-:Y:S02]  /*abf0*/  FMNMX R71, R75, R10, !PT ;  /* 0x0000000a4b477209 */ /* 0x000fe40007800000 */
[----:B------:R-:W-:-:S02]  /*ac00*/  FSEL R65, R65, -INF , !P3 ;  /* 0xff80000041417808 */ /* 0x000fc40005800000 */
[----:B------:R-:W-:Y:S02]  /*ac10*/  IADD3 R209, R4, 0x71, RZ ;  /* 0x0000007104d17810 */ /* 0x000fe40007ffe0ff */
[----:B------:R-:W-:Y:S02]  /*ac20*/  FSEL R79, R79, -INF , !P2 ;  /* 0xff8000004f4f7808 */ /* 0x000fe40005000000 */
[----:B------:R-:W-:Y:S02]  /*ac30*/  FMNMX R10, R78, R71, !PT ;  /* 0x000000474e0a7209 */ /* 0x000fe40007800000 */
[----:B------:R-:W-:Y:S02]  /*ac40*/  ISETP.GE.AND P3, PT, R207, UR7, PT ;  /* 0x00000007cf007c0c */ /* 0x000fe4000bf66270 */
[----:B------:R-:W-:Y:S02]  /*ac50*/  FSEL R64, R64, -INF , !P4 ;  /* 0xff80000040407808 */ /* 0x000fe40006000000 */
[----:B------:R-:W-:-:S02]  /*ac60*/  IADD3 R213, R4, 0x78, RZ ;  /* 0x0000007804d57810 */ /* 0x000fc40007ffe0ff */
[----:B------:R-:W-:Y:S02]  /*ac70*/  FSEL R82, R82, -INF , !P3 ;  /* 0xff80000052527808 */ /* 0x000fe40005800000 */
[----:B------:R-:W-:Y:S02]  /*ac80*/  FMNMX R71, R79, R10, !PT ;  /* 0x0000000a4f477209 */ /* 0x000fe40007800000 */
[----:B------:R-:W-:Y:S02]  /*ac90*/  ISETP.GE.AND P4, PT, R209, UR7, PT ;  /* 0x00000007d1007c0c */ /* 0x000fe4000bf86270 */
[----:B------:R-:W-:Y:S02]  /*aca0*/  IADD3 R214, R4, 0x79, RZ ;  /* 0x0000007904d67810 */ /* 0x000fe40007ffe0ff */
[----:B------:R-:W-:Y:S02]  /*acb0*/  FSEL R83, R83, -INF , !P4 ;  /* 0xff80000053537808 */ /* 0x000fe40006000000 */
[----:B------:R-:W-:-:S02]  /*acc0*/  FMNMX R10, R82, R71, !PT ;  /* 0x00000047520a7209 */ /* 0x000fc40007800000 */
[----:B------:R-:W-:Y:S02]  /*acd0*/  ISETP.GE.AND P5, PT, R213, UR7, PT ;  /* 0x00000007d5007c0c */ /* 0x000fe4000bfa6270 */
[----:B------:R-:W-:Y:S02]  /*ace0*/  FSEL R61, R61, -INF , !P6 ;  /* 0xff8000003d3d7808 */ /* 0x000fe40007000000 */
[----:B------:R-:W-:Y:S02]  /*acf0*/  FSEL R86, R86, -INF , !P5 ;  /* 0xff80000056567808 */ /* 0x000fe40006800000 */
[----:B------:R-:W-:Y:S02]  /*ad00*/  FMNMX R71, R83, R10, !PT ;  /* 0x0000000a53477209 */ /* 0x000fe40007800000 */
[----:B------:R-:W-:Y:S02]  /*ad10*/  ISETP.GE.AND P6, PT, R214, UR7, PT ;  /* 0x00000007d6007c0c */ /* 0x000fe4000bfc6270 */
[----:B------:R-:W-:-:S02]  /*ad20*/  FMNMX R10, R86, R71, !PT ;  /* 0x00000047560a7209 */ /* 0x000fc40007800000 */
[----:B------:R-:W-:Y:S02]  /*ad30*/  FSEL R87, R87, -INF , !P6 ;  /* 0xff80000057577808 */ /* 0x000fe40007000000 */
[----:B------:R-:W-:Y:S02]  /*ad40*/  P2R R212, PR, RZ, 0x1 ;  /* 0x00000001ffd47803 */ /* 0x000fe40000000000 */
[----:B------:R-:W-:Y:S02]  /*ad50*/  FMNMX R207, R87, R10, !PT ;  /* 0x0000000a57cf7209 */ /* 0x000fe40007800000 */
[----:B------:R-:W-:Y:S02]  /*ad60*/  ISETP.GE.AND P0, PT, R208, UR7, PT ;  /* 0x00000007d0007c0c */ /* 0x000fe4000bf06270 */
[----:B------:R-:W-:Y:S01]  /*ad70*/  P2R R210, PR, RZ, 0x4 ;  /* 0x00000004ffd27803 */ /* 0x000fe20000000000 */
[----:B------:R-:W1:Y:S01]  /*ad80*/  SHFL.BFLY PT, R10, R207, 0x1, 0x1f ;  /* 0x0c201f00cf0a7f89 */ /* 0x000e6200000e0000 */
[----:B------:R-:W-:-:S02]  /*ad90*/  P2R R211, PR, RZ, 0x2 ;  /* 0x00000002ffd37803 */ /* 0x000fc40000000000 */
[----:B------:R-:W-:Y:S02]  /*ada0*/  ISETP.GE.AND P1, PT, R206, UR7, PT ;  /* 0x00000007ce007c0c */ /* 0x000fe4000bf26270 */
[----:B------:R-:W-:Y:S02]  /*adb0*/  FSEL R72, R72, -INF , !P0 ;  /* 0xff80000048487808 */ /* 0x000fe40004000000 */
[----:B------:R-:W-:Y:S02]  /*adc0*/  ISETP.NE.AND P0, PT, R212, RZ, PT ;  /* 0x000000ffd400720c */ /* 0x000fe40003f05270 */
[----:B------:R-:W-:Y:S02]  /*add0*/  FSEL R69, R69, -INF , !P1 ;  /* 0xff80000045457808 */ /* 0x000fe40004800000 */
[----:B------:R-:W-:Y:S02]  /*ade0*/  ISETP.NE.AND P1, PT, R211, RZ, PT ;  /* 0x000000ffd300720c */ /* 0x000fe40003f25270 */
[----:B------:R-:W-:-:S02]  /*adf0*/  FSEL R73, R73, -INF , !P0 ;  /* 0xff80000049497808 */ /* 0x000fc40004000000 */
[----:B------:R-:W-:Y:S02]  /*ae00*/  ISETP.NE.AND P0, PT, R204, RZ, PT ;  /* 0x000000ffcc00720c */ /* 0x000fe40003f05270 */
[----:B------:R-:W-:Y:S02]  /*ae10*/  FSEL R76, R76, -INF , !P1 ;  /* 0xff8000004c4c7808 */ /* 0x000fe40004800000 */
[----:B------:R-:W-:Y:S02]  /*ae20*/  ISETP.NE.AND P1, PT, R205, RZ, PT ;  /* 0x000000ffcd00720c */ /* 0x000fe40003f25270 */
[----:B------:R-:W-:Y:S02]  /*ae30*/  FMNMX R206, R24, R203, !PT ;  /* 0x000000cb18ce7209 */ /* 0x000fe40007800000 */
[----:B------:R-:W-:Y:S02]  /*ae40*/  FSEL R80, R80, -INF , !P3 ;  /* 0xff80000050507808 */ /* 0x000fe40005800000 */
[----:B-1----:R-:W-:-:S02]  /*ae50*/  FMNMX R209, R207, R10, !PT ;  /* 0x0000000acfd17209 */ /* 0x002fc40007800000 */
[----:B------:R-:W-:Y:S02]  /*ae60*/  FSEL R81, R81, -INF , !P4 ;  /* 0xff80000051517808 */ /* 0x000fe40006000000 */
[----:B------:R-:W-:Y:S01]  /*ae70*/  FSEL R84, R84, -INF , !P5 ;  /* 0xff80000054547808 */ /* 0x000fe20006800000 */
[----:B------:R-:W1:Y:S02]  /*ae80*/  SHFL.BFLY PT, R10, R209, 0x2, 0x1f ;  /* 0x0c401f00d10a7f89 */ /* 0x000e6400000e0000 */
[----:B-1----:R-:W-:Y:S02]  /*ae90*/  FMNMX R10, R209, R10, !PT ;  /* 0x0000000ad10a7209 */ /* 0x002fe40007800000 */
[----:B------:R-:W-:Y:S02]  /*aea0*/  FSEL R209, R85, -INF , !P6 ;  /* 0xff80000055d17808 */ /* 0x000fe40007000000 */
[----:B------:R-:W-:-:S04]  /*aeb0*/  FSETP.NEU.AND P2, PT, R10, -INF , PT ;  /* 0xff8000000a00780b */ /* 0x000fc80003f4d000 */
[----:B------:R-:W-:Y:S02]  /*aec0*/  FSEL R71, R10, RZ, P2 ;  /* 0x000000ff0a477208 */ /* 0x000fe40001000000 */
[----:B------:R-:W-:-:S03]  /*aed0*/  ISETP.NE.AND P2, PT, R210, RZ, PT ;  /* 0x000000ffd200720c */ /* 0x000fc60003f45270 */
[----:B------:R-:W-:Y:S01]  /*aee0*/  FMUL R204, R71, UR5 ;  /* 0x0000000547cc7c20 */ /* 0x000fe20008400000 */
[----:B------:R-:W-:-:S03]  /*aef0*/  FSEL R77, R77, -INF , !P2 ;  /* 0xff8000004d4d7808 */ /* 0x000fc60005000000 */
[--C-:B------:R-:W-:Y:S01]  /*af00*/  FFMA R205, R7, UR5, -R204.reuse ;  /* 0x0000000507cd7c23 */ /* 0x100fe200080008cc */
[----:B------:R-:W-:Y:S01]  /*af10*/  FMNMX R7, R25, R206, !PT ;  /* 0x000000ce19077209 */ /* 0x000fe20007800000 */
[--C-:B------:R-:W-:Y:S01]  /*af20*/  FFMA R207, R27, UR5, -R204.reuse ;  /* 0x000000051bcf7c23 */ /* 0x100fe200080008cc */
        /* <DEDUP_REMOVED lines=19> */
[----:B------:R-:W1:Y:S01]  /*b060*/  MUFU.EX2 R27, R205 ;  /* 0x000000cd001b7308 */ /* 0x000e620000000800 */
[----:B------:R-:W-:Y:S01]  /*b070*/  FMNMX R30, R36, R7, !PT ;  /* 0x00000007241e7209 */ /* 0x000fe20007800000 */
[----:B------:R-:W-:Y:S01]  /*b080*/  @!P3 FMUL R207, R207, 0.5 ;  /* 0x3f000000cfcfb820 */ /* 0x000fe20000400000 */
[--C-:B------:R-:W-:Y:S01]  /*b090*/  FFMA R51, R51, UR5, -R204.reuse ;  /* 0x0000000533337c23 */ /* 0x100fe200080008cc */
[----:B------:R-:W-:Y:S01]  /*b0a0*/  @!P4 FMUL R212, R212, 0.5 ;  /* 0x3f000000d4d4c820 */ /* 0x000fe20000400000 */
[----:B------:R-:W-:Y:S01]  /*b0b0*/  FMNMX R7, R37, R30, !PT ;  /* 0x0000001e25077209 */ /* 0x000fe20007800000 */
[--C-:B------:R-:W-:Y:S01]  /*b0c0*/  FFMA R50, R50, UR5, -R204.reuse ;  /* 0x0000000532327c23 */ /* 0x100fe200080008cc */
[--C-:B------:R-:W-:Y:S01]  /*b0d0*/  FFMA R54, R54, UR5, -R204.reuse ;  /* 0x0000000536367c23 */ /* 0x100fe200080008cc */
[----:B------:R-:W2:Y:S01]  /*b0e0*/  MUFU.EX2 R30, R207 ;  /* 0x000000cf001e7308 */ /* 0x000ea20000000800 */
[----:B------:R-:W-:Y:S01]  /*b0f0*/  @!P5 FMUL R31, R31, 0.5 ;  /* 0x3f0000001f1fd820 */ /* 0x000fe20000400000 */
[----:B------:R-:W-:Y:S01]  /*b100*/  FMNMX R34, R40, R7, !PT ;  /* 0x0000000728227209 */ /* 0x000fe20007800000 */
[--C-:B------:R-:W-:Y:S01]  /*b110*/  FFMA R58, R58, UR5, -R204.reuse ;  /* 0x000000053a3a7c23 */ /* 0x100fe200080008cc */
[----:B------:R-:W-:Y:S01]  /*b120*/  @!P6 FMUL R211, R211, 0.5 ;  /* 0x3f000000d3d3e820 */ /* 0x000fe20000400000 */
[--C-:B------:R-:W-:Y:S01]  /*b130*/  FFMA R66, R66, UR5, -R204.reuse ;  /* 0x0000000542427c23 */ /* 0x100fe200080008cc */
[----:B------:R-:W-:Y:S01]  /*b140*/  FMNMX R7, R41, R34, !PT ;  /* 0x0000002229077209 */ /* 0x000fe20007800000 */
[--C-:B------:R-:W-:Y:S01]  /*b150*/  FFMA R59, R59, UR5, -R204.reuse ;  /* 0x000000053b3b7c23 */ /* 0x100fe200080008cc */
[----:B------:R-:W3:Y:S01]  /*b160*/  MUFU.EX2 R207, R31 ;  /* 0x0000001f00cf7308 */ /* 0x000ee20000000800 */
[----:B-1----:R-:W-:Y:S01]  /*b170*/  @!P2 FMUL R27, R27, R27 ;  /* 0x0000001b1b1ba220 */ /* 0x002fe20000400000 */
[----:B------:R-:W-:Y:S01]  /*b180*/  FSETP.GEU.AND P2, PT, R35, -126, PT ;  /* 0xc2fc00002300780b */ /* 0x000fe20003f4e000 */
[--C-:B------:R-:W-:Y:S01]  /*b190*/  FFMA R67, R67, UR5, -R204.reuse ;  /* 0x0000000543437c23 */ /* 0x100fe200080008cc */
[----:B------:R-:W-:Y:S01]  /*b1a0*/  FMNMX R34, R44, R7, !PT ;  /* 0x000000072c227209 */ /* 0x000fe20007800000 */
[--C-:B------:R-:W-:Y:S01]  /*b1b0*/  FFMA R74, R74, UR5, -R204.reuse ;  /* 0x000000054a4a7c23 */ /* 0x100fe200080008cc */
[----:B------:R-:W-:-:S02]  /*b1c0*/  FFMA R78, R78, UR5, -R204 ;  /* 0x000000054e4e7c23 */ /* 0x000fc400080008cc */
[----:B------:R-:W1:Y:S01]  /*b1d0*/  MUFU.EX2 R212, R212 ;  /* 0x000000d400d47308 */ /* 0x000e620000000800 */
[----:B--2---:R-:W-:Y:S01]  /*b1e0*/  @!P3 FMUL R30, R30, R30 ;  /* 0x0000001e1e1eb220 */ /* 0x004fe20000400000 */
[----:B------:R-:W-:Y:S02]  /*b1f0*/  FSETP.GEU.AND P3, PT, R38, -126, PT ;  /* 0xc2fc00002600780b */ /* 0x000fe40003f6e000 */
[----:B------:R-:W-:-:S03]  /*b200*/  FMNMX R7, R45, R34, !PT ;  /* 0x000000222d077209 */ /* 0x000fc60007800000 */
[----:B------:R-:W-:Y:S01]  /*b210*/  @!P2 FMUL R35, R35, 0.5 ;  /* 0x3f0000002323a820 */ /* 0x000fe20000400000 */
[----:B------:R-:W2:Y:S01]  /*b220*/  MUFU.EX2 R211, R211 ;  /* 0x000000d300d37308 */ /* 0x000ea20000000800 */
[----:B------:R-:W-:Y:S01]  /*b230*/  FMNMX R34, R48, R7, !PT ;  /* 0x0000000730227209 */ /* 0x000fe20007800000 */
[----:B---3--:R-:W-:Y:S01]  /*b240*/  @!P5 FMUL R207, R207, R207 ;  /* 0x000000cfcfcfd220 */ /* 0x008fe20000400000 */
[----:B------:R-:W-:Y:S02]  /*b250*/  FSETP.GEU.AND P5, PT, R42, -126, PT ;  /* 0xc2fc00002a00780b */ /* 0x000fe40003fae000 */
[----:B------:R-:W-:Y:S02]  /*b260*/  FMNMX R7, R49, R34, !PT ;  /* 0x0000002231077209 */ /* 0x000fe40007800000 */
[----:B------:R-:W-:Y:S01]  /*b270*/  @!P3 FMUL R38, R38, 0.5 ;  /* 0x3f0000002626b820 */ /* 0x000fe20000400000 */
[----:B------:R3:W4:Y:S01]  /*b280*/  MUFU.EX2 R214, R35 ;  /* 0x0000002300d67308 */ /* 0x0007220000000800 */
[----:B-1----:R-:W-:Y:S01]  /*b290*/  @!P4 FMUL R212, R212, R212 ;  /* 0x000000d4d4d4c220 */ /* 0x002fe20000400000 */
[----:B------:R-:W-:-:S02]  /*b2a0*/  FSETP.GEU.AND P4, PT, R39, -126, PT ;  /* 0xc2fc00002700780b */ /* 0x000fc40003f8e000 */
[----:B------:R-:W-:-:S04]  /*b2b0*/  FMNMX R34, R52, R7, !PT ;  /* 0x0000000734227209 */ /* 0x000fc80007800000 */
[----:B------:R-:W1:Y:S01]  /*b2c0*/  MUFU.EX2 R210, R38 ;  /* 0x0000002600d27308 */ /* 0x000e620000000800 */
[--C-:B---3--:R-:W-:Y:S01]  /*b2d0*/  FFMA R35, R47, UR5, -R204.reuse ;  /* 0x000000052f237c23 */ /* 0x108fe200080008cc */
[----:B------:R-:W-:Y:S01]  /*b2e0*/  FMNMX R7, R53, R34, !PT ;  /* 0x0000002235077209 */ /* 0x000fe20007800000 */
[----:B------:R-:W-:Y:S01]  /*b2f0*/  @!P5 FMUL R42, R42, 0.5 ;  /* 0x3f0000002a2ad820 */ /* 0x000fe20000400000 */
[----:B--2---:R-:W-:Y:S01]  /*b300*/  @!P6 FMUL R211, R211, R211 ;  /* 0x000000d3d3d3e220 */ /* 0x004fe20000400000 */
[----:B------:R-:W-:Y:S01]  /*b310*/  FSETP.GEU.AND P6, PT, R43, -126, PT ;  /* 0xc2fc00002b00780b */ /* 0x000fe20003fce000 */
[----:B------:R-:W-:Y:S01]  /*b320*/  FFMA R47, R63, UR5, -R204 ;  /* 0x000000053f2f7c23 */ /* 0x000fe200080008cc */
[----:B------:R-:W-:Y:S01]  /*b330*/  FMNMX R34, R56, R7, !PT ;  /* 0x0000000738227209 */ /* 0x000fe20007800000 */
[----:B------:R-:W-:Y:S01]  /*b340*/  @!P4 FMUL R39, R39, 0.5 ;  /* 0x3f0000002727c820 */ /* 0x000fe20000400000 */
[----:B----4-:R-:W-:Y:S01]  /*b350*/  @!P2 FMUL R214, R214, R214 ;  /* 0x000000d6d6d6a220 */ /* 0x010fe20000400000 */
[----:B------:R-:W-:Y:S01]  /*b360*/  FSETP.GEU.AND P2, PT, R46, -126, PT ;  /* 0xc2fc00002e00780b */ /* 0x000fe20003f4e000 */
[----:B------:R-:W2:Y:S01]  /*b370*/  MUFU.EX2 R205, R42 ;  /* 0x0000002a00cd7308 */ /* 0x000ea20000000800 */
[----:B------:R-:W-:-:S04]  /*b380*/  FMNMX R7, R57, R34, !PT ;  /* 0x0000002239077209 */ /* 0x000fc80007800000 */
[----:B------:R-:W-:Y:S01]  /*b390*/  FMNMX R34, R60, R7, !PT ;  /* 0x000000073c227209 */ /* 0x000fe20007800000 */
[----:B-1----:R-:W-:Y:S01]  /*b3a0*/  @!P3 FMUL R210, R210, R210 ;  /* 0x000000d2d2d2b220 */ /* 0x002fe20000400000 */
[----:B------:R-:W-:Y:S01]  /*b3b0*/  FSETP.GEU.AND P3, PT, R35, -126, PT ;  /* 0xc2fc00002300780b */ /* 0x000fe20003f6e000 */
[----:B------:R1:W3:Y:S01]  /*b3c0*/  MUFU.EX2 R31, R39 ;  /* 0x00000027001f7308 */ /* 0x0002e20000000800 */
[----:B------:R-:W-:Y:S01]  /*b3d0*/  FMNMX R7, R61, R34, !PT ;  /* 0x000000223d077209 */ /* 0x000fe20007800000 */
[----:B------:R-:W-:Y:S02]  /*b3e0*/  @!P6 FMUL R43, R43, 0.5 ;  /* 0x3f0000002b2be820 */ /* 0x000fe40000400000 */
[----:B------:R-:W-:Y:S01]  /*b3f0*/  @!P2 FMUL R46, R46, 0.5 ;  /* 0x3f0000002e2ea820 */ /* 0x000fe20000400000 */
[----:B------:R-:W-:-:S03]  /*b400*/  FMNMX R38, R64, R7, !PT ;  /* 0x0000000740267209 */ /* 0x000fc60007800000 */
[----:B------:R-:W4:Y:S01]  /*b410*/  MUFU.EX2 R208, R46 ;  /* 0x0000002e00d07308 */ /* 0x000f220000000800 */
[--C-:B-1----:R-:W-:Y:S01]  /*b420*/  FFMA R39, R55, UR5, -R204.reuse ;  /* 0x0000000537277c23 */ /* 0x102fe200080008cc */
[----:B------:R-:W-:Y:S01]  /*b430*/  FMNMX R7, R65, R38, !PT ;  /* 0x0000002641077209 */ /* 0x000fe20007800000 */
[----:B--2---:R-:W-:Y:S01]  /*b440*/  @!P5 FMUL R205, R205, R205 ;  /* 0x000000cdcdcdd220 */ /* 0x004fe20000400000 */
[----:B------:R-:W-:Y:S01]  /*b450*/  @!P3 FMUL R35, R35, 0.5 ;  /* 0x3f0000002323b820 */ /* 0x000fe20000400000 */
[----:B------:R-:W-:Y:S01]  /*b460*/  FSETP.GEU.AND P5, PT, R51, -126, PT ;  /* 0xc2fc00003300780b */ /* 0x000fe20003fae000 */
[----:B------:R-:W-:Y:S01]  /*b470*/  FFMA R55, R86, UR5, -R204 ;  /* 0x0000000556377c23 */ /* 0x000fe200080008cc */
[----:B------:R-:W-:Y:S01]  /*b480*/  FMNMX R38, R68, R7, !PT ;  /* 0x0000000744267209 */ /* 0x000fe20007800000 */
[----:B------:R1:W2:Y:S01]  /*b490*/  MUFU.EX2 R34, R43 ;  /* 0x0000002b00227308 */ /* 0x0002a20000000800 */
[----:B---3--:R-:W-:Y:S01]  /*b4a0*/  @!P4 FMUL R31, R31, R31 ;  /* 0x0000001f1f1fc220 */ /* 0x008fe20000400000 */
[----:B------:R-:W-:-:S02]  /*b4b0*/  FSETP.GEU.AND P4, PT, R50, -126, PT ;  /* 0xc2fc00003200780b */ /* 0x000fc40003f8e000 */
[----:B------:R-:W-:-:S04]  /*b4c0*/  FMNMX R7, R69, R38, !PT ;  /* 0x0000002645077209 */ /* 0x000fc80007800000 */
[----:B------:R-:W3:Y:S01]  /*b4d0*/  MUFU.EX2 R35, R35 ;  /* 0x0000002300237308 */ /* 0x000ee20000000800 */
[----:B----4-:R-:W-:Y:S01]  /*b4e0*/  @!P2 FMUL R208, R208, R208 ;  /* 0x000000d0d0d0a220 */ /* 0x010fe20000400000 */
[----:B------:R-:W-:Y:S01]  /*b4f0*/  FSETP.GEU.AND P2, PT, R39, -126, PT ;  /* 0xc2fc00002700780b */ /* 0x000fe20003f4e000 */
[----:B------:R-:W-:Y:S01]  /*b500*/  @!P5 FMUL R51, R51, 0.5 ;  /* 0x3f0000003333d820 */ /* 0x000fe20000400000 */
[----:B------:R-:W-:Y:S01]  /*b510*/  FMNMX R38, R72, R7, !PT ;  /* 0x0000000748267209 */ /* 0x000fe20007800000 */
[--C-:B-1----:R-:W-:Y:S01]  /*b520*/  FFMA R43, R62, UR5, -R204.reuse ;  /* 0x000000053e2b7c23 */ /* 0x102fe200080008cc */
[----:B------:R-:W-:Y:S01]  /*b530*/  FFMA R62, R79, UR5, -R204 ;  /* 0x000000054f3e7c23 */ /* 0x000fe200080008cc */
[----:B------:R-:W-:Y:S01]  /*b540*/  @!P4 FMUL R50, R50, 0.5 ;  /* 0x3f0000003232c820 */ /* 0x000fe20000400000 */
[----:B------:R-:W-:Y:S01]  /*b550*/  FMNMX R7, R73, R38, !PT ;  /* 0x0000002649077209 */ /* 0x000fe20007800000 */
[----:B--2---:R-:W-:Y:S01]  /*b560*/  @!P6 FMUL R34, R34, R34 ;  /* 0x000000222222e220 */ /* 0x004fe20000400000 */
[----:B------:R-:W-:Y:S01]  /*b570*/  FSETP.GEU.AND P6, PT, R54, -126, PT ;  /* 0xc2fc00003600780b */ /* 0x000fe20003fce000 */
[----:B------:R1:W2:Y:S01]  /*b580*/  MUFU.EX2 R38, R51 ;  /* 0x0000003300267308 */ /* 0x0002a20000000800 */
[----:B------:R-:W-:-:S03]  /*b590*/  FMNMX R42, R76, R7, !PT ;  /* 0x000000074c2a7209 */ /* 0x000fc60007800000 */
[----:B------:R-:W-:Y:S01]  /*b5a0*/  @!P2 FMUL R39, R39, 0.5 ;  /* 0x3f0000002727a820 */ /* 0x000fe20000400000 */
[----:B------:R-:W-:Y:S01]  /*b5b0*/  FMNMX R7, R77, R42, !PT ;  /* 0x0000002a4d077209 */ /* 0x000fe20007800000 */
[----:B---3--:R-:W-:Y:S01]  /*b5c0*/  @!P3 FMUL R35, R35, R35 ;  /* 0x000000232323b220 */ /* 0x008fe20000400000 */
[----:B------:R-:W-:Y:S01]  /*b5d0*/  FSETP.GEU.AND P3, PT, R58, -126, PT ;  /* 0xc2fc00003a00780b */ /* 0x000fe20003f6e000 */
[----:B------:R-:W3:Y:S01]  /*b5e0*/  MUFU.EX2 R85, R50 ;  /* 0x0000003200557308 */ /* 0x000ee20000000800 */
[----:B------:R-:W-:Y:S01]  /*b5f0*/  FMNMX R42, R80, R7, !PT ;  /* 0x00000007502a7209 */ /* 0x000fe20007800000 */
[----:B-1----:R-:W-:Y:S02]  /*b600*/  FFMA R51, R70, UR5, -R204 ;  /* 0x0000000546337c23 */ /* 0x002fe400080008cc */
[----:B------:R-:W-:Y:S01]  /*b610*/  @!P6 FMUL R54, R54, 0.5 ;  /* 0x3f0000003636e820 */ /* 0x000fe20000400000 */
[----:B------:R-:W-:-:S03]  /*b620*/  FMNMX R7, R81, R42, !PT ;  /* 0x0000002a51077209 */ /* 0x000fc60007800000 */
[----:B------:R-:W1:Y:S01]  /*b630*/  MUFU.EX2 R39, R39 ;  /* 0x0000002700277308 */ /* 0x000e620000000800 */
[----:B--2---:R-:W-:Y:S01]  /*b640*/  @!P5 FMUL R38, R38, R38 ;  /* 0x000000262626d220 */ /* 0x004fe20000400000 */
[----:B------:R-:W-:Y:S02]  /*b650*/  FSETP.GEU.AND P5, PT, R43, -126, PT ;  /* 0xc2fc00002b00780b */ /* 0x000fe40003fae000 */
[----:B------:R-:W-:Y:S01]  /*b660*/  @!P3 FMUL R58, R58, 0.5 ;  /* 0x3f0000003a3ab820 */ /* 0x000fe20000400000 */
[----:B------:R-:W-:-:S03]  /*b670*/  FMNMX R46, R84, R7, !PT ;  /* 0x00000007542e7209 */ /* 0x000fc60007800000 */
[----:B------:R2:W4:Y:S01]  /*b680*/  MUFU.EX2 R206, R54 ;  /* 0x0000003600ce7308 */ /* 0x0005220000000800 */
[----:B---3--:R-:W-:Y:S01]  /*b690*/  @!P4 FMUL R85, R85, R85 ;  /* 0x000000555555c220 */ /* 0x008fe20000400000 */
[----:B------:R-:W-:Y:S02]  /*b6a0*/  FSETP.GEU.AND P4, PT, R59, -126, PT ;  /* 0xc2fc00003b00780b */ /* 0x000fe40003f8e000 */
[----:B------:R-:W-:-:S03]  /*b6b0*/  FMNMX R7, R209, R46, !PT ;  /* 0x0000002ed1077209 */ /* 0x000fc60007800000 */
[----:B------:R-:W-:Y:S01]  /*b6c0*/  @!P5 FMUL R43, R43, 0.5 ;  /* 0x3f0000002b2bd820 */ /* 0x000fe20000400000 */
[----:B------:R3:W5:Y:S01]  /*b6d0*/  MUFU.EX2 R42, R58 ;  /* 0x0000003a002a7308 */ /* 0x0007620000000800 */
[----:B-1----:R-:W-:Y:S01]  /*b6e0*/  @!P2 FMUL R39, R39, R39 ;  /* 0x000000272727a220 */ /* 0x002fe20000400000 */
[----:B------:R-:W-:Y:S01]  /*b6f0*/  FSETP.GEU.AND P2, PT, R66, -126, PT ;  /* 0xc2fc00004200780b */ /* 0x000fe20003f4e000 */
[----:B------:R-:W1:Y:S01]  /*b700*/  SHFL.BFLY PT, R50, R7, 0x1, 0x1f ;  /* 0x0c201f0007327f89 */ /* 0x000e6200000e0000 */
[----:B--2---:R-:W-:-:S03]  /*b710*/  FFMA R54, R82, UR5, -R204 ;  /* 0x0000000552367c23 */ /* 0x004fc600080008cc */
[----:B------:R-:W-:Y:S01]  /*b720*/  @!P4 FMUL R59, R59, 0.5 ;  /* 0x3f0000003b3bc820 */ /* 0x000fe20000400000 */
[----:B------:R-:W2:Y:S01]  /*b730*/  MUFU.EX2 R43, R43 ;  /* 0x0000002b002b7308 */ /* 0x000ea20000000800 */
[----:B----4-:R-:W-:Y:S01]  /*b740*/  @!P6 FMUL R206, R206, R206 ;  /* 0x000000cececee220 */ /* 0x010fe20000400000 */
[----:B------:R-:W-:Y:S01]  /*b750*/  FSETP.GEU.AND P6, PT, R47, -126, PT ;  /* 0xc2fc00002f00780b */ /* 0x000fe20003fce000 */
[----:B---3--:R-:W-:-:S04]  /*b760*/  FFMA R58, R26, UR5, -R204 ;  /* 0x000000051a3a7c23 */ /* 0x008fc800080008cc */
[----:B------:R-:W-:Y:S01]  /*b770*/  @!P2 FMUL R66, R66, 0.5 ;  /* 0x3f0000004242a820 */ /* 0x000fe20000400000 */
[----:B------:R3:W4:Y:S01]  /*b780*/  MUFU.EX2 R63, R59 ;  /* 0x0000003b003f7308 */ /* 0x0007220000000800 */
[----:B-----5:R-:W-:Y:S01]  /*b790*/  @!P3 FMUL R42, R42, R42 ;  /* 0x0000002a2a2ab220 */ /* 0x020fe20000400000 */
[----:B------:R-:W-:-:S05]  /*b7a0*/  FSETP.GEU.AND P3, PT, R67, -126, PT ;  /* 0xc2fc00004300780b */ /* 0x000fca0003f6e000 */
[----:B------:R-:W-:Y:S01]  /*b7b0*/  @!P6 FMUL R47, R47, 0.5 ;  /* 0x3f0000002f2fe820 */ /* 0x000fe20000400000 */
[----:B------:R5:W5:Y:S01]  /*b7c0*/  MUFU.EX2 R46, R66 ;  /* 0x00000042002e7308 */ /* 0x000b620000000800 */
[--C-:B---3--:R-:W-:Y:S01]  /*b7d0*/  FFMA R59, R75, UR5, -R204.reuse ;  /* 0x000000054b3b7c23 */ /* 0x108fe200080008cc */
[----:B--2---:R-:W-:Y:S01]  /*b7e0*/  @!P5 FMUL R43, R43, R43 ;  /* 0x0000002b2b2bd220 */ /* 0x004fe20000400000 */
[----:B------:R-:W-:Y:S01]  /*b7f0*/  FSETP.GEU.AND P5, PT, R58, -126, PT ;  /* 0xc2fc00003a00780b */ /* 0x000fe20003fae000 */
[--C-:B------:R-:W-:Y:S01]  /*b800*/  FFMA R75, R83, UR5, -R204.reuse ;  /* 0x00000005534b7c23 */ /* 0x100fe200080008cc */
[----:B-1----:R-:W-:Y:S02]  /*b810*/  FMNMX R7, R7, R50, !PT ;  /* 0x0000003207077209 */ /* 0x002fe40007800000 */
[----:B------:R-:W-:Y:S01]  /*b820*/  @!P3 FMUL R67, R67, 0.5 ;  /* 0x3f0000004343b820 */ /* 0x000fe20000400000 */
[----:B------:R-:W1:Y:S01]  /*b830*/  MUFU.EX2 R70, R47 ;  /* 0x0000002f00467308 */ /* 0x000e620000000800 */
[----:B----4-:R-:W-:Y:S01]  /*b840*/  @!P4 FMUL R63, R63, R63 ;  /* 0x0000003f3f3fc220 */ /* 0x010fe20000400000 */
[----:B------:R-:W-:Y:S01]  /*b850*/  FSETP.GEU.AND P4, PT, R51, -126, PT ;  /* 0xc2fc00003300780b */ /* 0x000fe20003f8e000 */
[----:B------:R-:W2:Y:S01]  /*b860*/  SHFL.BFLY PT, R26, R7, 0x2, 0x1f ;  /* 0x0c401f00071a7f89 */ /* 0x000ea200000e0000 */
[----:B-----5:R-:W-:Y:S01]  /*b870*/  FFMA R66, R87, UR5, -R204 ;  /* 0x0000000557427c23 */ /* 0x020fe200080008cc */
[----:B------:R-:W-:-:S03]  /*b880*/  FADD R204, -R71, R202 ;  /* 0x000000ca47cc7221 */ /* 0x000fc60000000100 */
[----:B------:R-:W3:Y:S01]  /*b890*/  MUFU.EX2 R67, R67 ;  /* 0x0000004300437308 */ /* 0x000ee20000000800 */
[----:B------:R-:W-:Y:S01]  /*b8a0*/  @!P2 FMUL R46, R46, R46 ;  /* 0x0000002e2e2ea220 */ /* 0x000fe20000400000 */
[----:B------:R-:W-:Y:S01]  /*b8b0*/  FSETP.GEU.AND P2, PT, R59, -126, PT ;  /* 0xc2fc00003b00780b */ /* 0x000fe20003f4e000 */
[----:B------:R-:W-:Y:S01]  /*b8c0*/  @!P5 FMUL R58, R58, 0.5 ;  /* 0x3f0000003a3ad820 */ /* 0x000fe20000400000 */
[----:B------:R-:W-:-:S03]  /*b8d0*/  FMUL R223, R204, UR5 ;  /* 0x00000005ccdf7c20 */ /* 0x000fc60008400000 */
[----:B------:R-:W-:Y:S01]  /*b8e0*/  @!P4 FMUL R51, R51, 0.5 ;  /* 0x3f0000003333c820 */ /* 0x000fe20000400000 */
[----:B-1----:R-:W-:Y:S01]  /*b8f0*/  @!P6 FMUL R70, R70, R70 ;  /* 0x000000464646e220 */ /* 0x002fe20000400000 */
[----:B------:R-:W-:Y:S02]  /*b900*/  FSETP.GEU.AND P6, PT, R74, -126, PT ;  /* 0xc2fc00004a00780b */ /* 0x000fe40003fce000 */
[----:B------:R-:W1:Y:S04]  /*b910*/  MUFU.EX2 R47, R51 ;  /* 0x00000033002f7308 */ /* 0x000e680000000800 */
[----:B------:R-:W-:Y:S01]  /*b920*/  @!P2 FMUL R59, R59, 0.5 ;  /* 0x3f0000003b3ba820 */ /* 0x000fe20000400000 */
[----:B---3--:R-:W-:Y:S01]  /*b930*/  @!P3 FMUL R67, R67, R67 ;  /* 0x000000434343b220 */ /* 0x008fe20000400000 */
[----:B------:R-:W-:-:S02]  /*b940*/  FSETP.GEU.AND P3, PT, R78, -126, PT ;  /* 0xc2fc00004e00780b */ /* 0x000fc40003f6e000 */
[----:B------:R-:W3:Y:S01]  /*b950*/  MUFU.EX2 R58, R58 ;  /* 0x0000003a003a7308 */ /* 0x000ee20000000800 */
[----:B--2---:R-:W-:Y:S02]  /*b960*/  FMNMX R7, R7, R26, !PT ;  /* 0x0000001a07077209 */ /* 0x004fe40007800000 */
[----:B------:R-:W-:-:S05]  /*b970*/  @!P6 FMUL R74, R74, 0.5 ;  /* 0x3f0000004a4ae820 */ /* 0x000fca0000400000 */
[----:B------:R-:W2:Y:S01]  /*b980*/  MUFU.EX2 R59, R59 ;  /* 0x0000003b003b7308 */ /* 0x000ea20000000800 */
[----:B-1----:R-:W-:Y:S01]  /*b990*/  @!P4 FMUL R47, R47, R47 ;  /* 0x0000002f2f2fc220 */ /* 0x002fe20000400000 */
[----:B------:R-:W-:Y:S01]  /*b9a0*/  FSETP.GEU.AND P4, PT, R62, -126, PT ;  /* 0xc2fc00003e00780b */ /* 0x000fe20003f8e000 */
[----:B------:R-:W-:-:S05]  /*b9b0*/  @!P3 FMUL R78, R78, 0.5 ;  /* 0x3f0000004e4eb820 */ /* 0x000fca0000400000 */
        /* <DEDUP_REMOVED lines=16> */
[C---:B------:R-:W-:Y:S01]  /*bac0*/  FMUL R82, R86.reuse, UR5 ;  /* 0x0000000556527c20 */ /* 0x040fe20008400000 */
[----:B------:R-:W-:Y:S01]  /*bad0*/  FSETP.GEU.AND P6, PT, R55, -126, PT ;  /* 0xc2fc00003700780b */ /* 0x000fe20003fce000 */
[----:B------:R-:W-:Y:S01]  /*bae0*/  FADD R202, -R86, R203 ;  /* 0x000000cb56ca7221 */ /* 0x000fe20000000100 */
[----:B------:R-:W-:Y:S01]  /*baf0*/  FADD R86, R207, R70 ;  /* 0x00000046cf567221 */ /* 0x000fe20000000000 */
[--C-:B------:R-:W-:Y:S01]  /*bb00*/  FFMA R26, R28, UR5, -R82.reuse ;  /* 0x000000051c1a7c23 */ /* 0x100fe20008000852 */
[----:B------:R-:W3:Y:S01]  /*bb10*/  MUFU.EX2 R75, R75 ;  /* 0x0000004b004b7308 */ /* 0x000ee20000000800 */
[--C-:B------:R-:W-:Y:S01]  /*bb20*/  FFMA R24, R24, UR5, -R82.reuse ;  /* 0x0000000518187c23 */ /* 0x100fe20008000852 */
[--C-:B------:R-:W-:Y:S01]  /*bb30*/  FFMA R25, R25, UR5, -R82.reuse ;  /* 0x0000000519197c23 */ /* 0x100fe20008000852 */
[----:B--2---:R-:W-:Y:S01]  /*bb40*/  @!P4 FMUL R62, R62, R62 ;  /* 0x0000003e3e3ec220 */ /* 0x004fe20000400000 */
[--C-:B------:R-:W-:Y:S01]  /*bb50*/  FFMA R28, R32, UR5, -R82.reuse ;  /* 0x00000005201c7c23 */ /* 0x100fe20008000852 */
[--C-:B------:R-:W-:Y:S01]  /*bb60*/  FFMA R29, R29, UR5, -R82.reuse ;  /* 0x000000051d1d7c23 */ /* 0x100fe20008000852 */
[----:B------:R-:W-:Y:S01]  /*bb70*/  FSETP.GEU.AND P4, PT, R24, -126, PT ;  /* 0xc2fc00001800780b */ /* 0x000fe20003f8e000 */
        /* <DEDUP_REMOVED lines=8> */
[--C-:B------:R-:W-:Y:S01]  /*bc00*/  FFMA R41, R41, UR5, -R82.reuse ;  /* 0x0000000529297c23 */ /* 0x100fe20008000852 */
[--C-:B------:R-:W-:Y:S01]  /*bc10*/  FFMA R40, R40, UR5, -R82.reuse ;  /* 0x0000000528287c23 */ /* 0x100fe20008000852 */
[----:B---3--:R-:W-:Y:S01]  /*bc20*/  @!P2 FMUL R75, R75, R75 ;  /* 0x0000004b4b4ba220 */ /* 0x008fe20000400000 */
[----:B------:R-:W-:Y:S01]  /*bc30*/  FSETP.GEU.AND P2, PT, R26, -126, PT ;  /* 0xc2fc00001a00780b */ /* 0x000fe20003f4e000 */
[----:B------:R-:W-:Y:S01]  /*bc40*/  @!P4 FMUL R24, R24, 0.5 ;  /* 0x3f0000001818c820 */ /* 0x000fe20000400000 */
[--C-:B------:R-:W-:Y:S01]  /*bc50*/  FFMA R36, R48, UR5, -R82.reuse ;  /* 0x0000000530247c23 */ /* 0x100fe20008000852 */
[----:B------:R-:W2:Y:S01]  /*bc60*/  MUFU.EX2 R55, R55 ;  /* 0x0000003700377308 */ /* 0x000ea20000000800 */
[--C-:B------:R-:W-:Y:S01]  /*bc70*/  FFMA R44, R44, UR5, -R82.reuse ;  /* 0x000000052c2c7c23 */ /* 0x100fe20008000852 */
[----:B------:R-:W-:Y:S01]  /*bc80*/  @!P5 FMUL R25, R25, 0.5 ;  /* 0x3f0000001919d820 */ /* 0x000fe20000400000 */
[--C-:B------:R-:W-:Y:S01]  /*bc90*/  FFMA R45, R45, UR5, -R82.reuse ;  /* 0x000000052d2d7c23 */ /* 0x100fe20008000852 */
[--C-:B------:R-:W-:Y:S01]  /*bca0*/  FFMA R49, R49, UR5, -R82.reuse ;  /* 0x0000000531317c23 */ /* 0x100fe20008000852 */
[--C-:B------:R-:W-:Y:S01]  /*bcb0*/  FFMA R48, R72, UR5, -R82.reuse ;  /* 0x0000000548307c23 */ /* 0x100fe20008000852 */
[--C-:B------:R-:W-:Y:S01]  /*bcc0*/  FFMA R76, R76, UR5, -R82.reuse ;  /* 0x000000054c4c7c23 */ /* 0x100fe20008000852 */
[--C-:B------:R-:W-:Y:S01]  /*bcd0*/  FFMA R72, R81, UR5, -R82.reuse ;  /* 0x0000000551487c23 */ /* 0x100fe20008000852 */
[----:B------:R-:W3:Y:S01]  /*bce0*/  MUFU.EX2 R24, R24 ;  /* 0x0000001800187308 */ /* 0x000ee20000000800 */
[----:B-1----:R-:W-:Y:S01]  /*bcf0*/  @!P3 FMUL R66, R66, R66 ;  /* 0x000000424242b220 */ /* 0x002fe20000400000 */
[----:B------:R-:W-:Y:S01]  /*bd00*/  @!P2 FMUL R26, R26, 0.5 ;  /* 0x3f0000001a1aa820 */ /* 0x000fe20000400000 */
[----:B------:R-:W-:Y:S01]  /*bd10*/  FSETP.GEU.AND P3, PT, R28, -126, PT ;  /* 0xc2fc00001c00780b */ /* 0x000fe20003f6e000 */
[----:B------:R-:W-:Y:S01]  /*bd20*/  FFMA R213, R84, UR5, -R82 ;  /* 0x0000000554d57c23 */ /* 0x000fe20008000852 */
[----:B------:R-:W-:Y:S01]  /*bd30*/  FADD R81, R85, R54 ;  /* 0x0000003655517221 */ /* 0x000fe20000000000 */
[----:B------:R-:W-:Y:S01]  /*bd40*/  FADD R84, R210, R47 ;  /* 0x0000002fd2547221 */ /* 0x000fe20000000000 */
[----:B------:R-:W-:Y:S01]  /*bd50*/  FADD R203, R35, R62 ;  /* 0x0000003e23cb7221 */ /* 0x000fe20000000000 */
[----:B------:R-:W1:Y:S01]  /*bd60*/  MUFU.EX2 R26, R26 ;  /* 0x0000001a001a7308 */ /* 0x000e620000000800 */
[----:B--2---:R-:W-:Y:S01]  /*bd70*/  @!P6 FMUL R55, R55, R55 ;  /* 0x000000373737e220 */ /* 0x004fe20000400000 */
[----:B------:R-:W-:Y:S01]  /*bd80*/  FSETP.GEU.AND P6, PT, R29, -126, PT ;  /* 0xc2fc00001d00780b */ /* 0x000fe20003fce000 */
[----:B------:R-:W-:Y:S01]  /*bd90*/  FADD R216, R39, R66 ;  /* 0x0000004227d87221 */ /* 0x000fe20000000000 */
[----:B------:R-:W-:Y:S01]  /*bda0*/  FADD R86, R86, R203 ;  /* 0x000000cb56567221 */ /* 0x000fe20000000000 */
[----:B------:R-:W-:-:S02]  /*bdb0*/  F2FP.BF16.F32.PACK_AB R35, R35, R208 ;  /* 0x000000d02323723e */ /* 0x000fc400000010ff */
[----:B------:R-:W-:Y:S01]  /*bdc0*/  F2FP.BF16.F32.PACK_AB R39, R39, R206 ;  /* 0x000000ce2727723e */ /* 0x000fe200000010ff */
[----:B------:R2:W4:Y:S01]  /*bdd0*/  MUFU.EX2 R79, R25 ;  /* 0x00000019004f7308 */ /* 0x0005220000000800 */
[----:B------:R-:W-:Y:S01]  /*bde0*/  @!P3 FMUL R28, R28, 0.5 ;  /* 0x3f0000001c1cb820 */ /* 0x000fe20000400000 */
[----:B---3--:R-:W-:Y:S01]  /*bdf0*/  @!P4 FMUL R24, R24, R24 ;  /* 0x000000181818c220 */ /* 0x008fe20000400000 */
[----:B------:R-:W-:Y:S02]  /*be00*/  FSETP.GEU.AND P4, PT, R78, -126, PT ;  /* 0xc2fc00004e00780b */ /* 0x000fe40003f8e000 */
[----:B------:R-:W-:Y:S02]  /*be10*/  F2FP.BF16.F32.PACK_AB R47, R58, R47 ;  /* 0x0000002f3a2f723e */ /* 0x000fe400000010ff */
[----:B------:R-:W-:Y:S01]  /*be20*/  @!P6 FMUL R29, R29, 0.5 ;  /* 0x3f0000001d1de820 */ /* 0x000fe20000400000 */
[----:B------:R-:W3:Y:S01]  /*be30*/  MUFU.EX2 R28, R28 ;  /* 0x0000001c001c7308 */ /* 0x000ee20000000800 */
[----:B-1----:R-:W-:Y:S01]  /*be40*/  @!P2 FMUL R26, R26, R26 ;  /* 0x0000001a1a1aa220 */ /* 0x002fe20000400000 */
[----:B------:R-:W-:Y:S01]  /*be50*/  FSETP.GEU.AND P2, PT, R74, -126, PT ;  /* 0xc2fc00004a00780b */ /* 0x000fe20003f4e000 */
[----:B--2---:R-:W-:-:S05]  /*be60*/  FFMA R25, R53, UR5, -R82 ;  /* 0x0000000535197c23 */ /* 0x004fca0008000852 */
[----:B------:R1:W2:Y:S01]  /*be70*/  MUFU.EX2 R33, R29 ;  /* 0x0000001d00217308 */ /* 0x0002a20000000800 */
[----:B----4-:R-:W-:Y:S01]  /*be80*/  @!P5 FMUL R79, R79, R79 ;  /* 0x0000004f4f4fd220 */ /* 0x010fe20000400000 */
[----:B------:R-:W-:Y:S01]  /*be90*/  FSETP.GEU.AND P5, PT, R32, -126, PT ;  /* 0xc2fc00002000780b */ /* 0x000fe20003fae000 */
[----:B------:R-:W-:-:S04]  /*bea0*/  @!P4 FMUL R78, R78, 0.5 ;  /* 0x3f0000004e4ec820 */ /* 0x000fc80000400000 */
[----:B------:R-:W-:Y:S01]  /*beb0*/  @!P2 FMUL R74, R74, 0.5 ;  /* 0x3f0000004a4aa820 */ /* 0x000fe20000400000 */
[----:B------:R-:W4:Y:S01]  /*bec0*/  MUFU.EX2 R37, R78 ;  /* 0x0000004e00257308 */ /* 0x000f220000000800 */
[----:B---3--:R-:W-:Y:S01]  /*bed0*/  @!P3 FMUL R28, R28, R28 ;  /* 0x0000001c1c1cb220 */ /* 0x008fe20000400000 */
[----:B------:R-:W-:Y:S01]  /*bee0*/  FSETP.GEU.AND P3, PT, R41, -126, PT ;  /* 0xc2fc00002900780b */ /* 0x000fe20003f6e000 */
[----:B-1----:R-:W-:-:S04]  /*bef0*/  FADD R29, R214, R67 ;  /* 0x00000043d61d7221 */ /* 0x002fc80000000000 */
[----:B------:R-:W-:Y:S01]  /*bf00*/  @!P5 FMUL R32, R32, 0.5 ;  /* 0x3f0000002020d820 */ /* 0x000fe20000400000 */
[----:B------:R-:W1:Y:S01]  /*bf10*/  MUFU.EX2 R74, R74 ;  /* 0x0000004a004a7308 */ /* 0x000e620000000800 */
[----:B--2---:R-:W-:Y:S01]  /*bf20*/  @!P6 FMUL R33, R33, R33 ;  /* 0x000000212121e220 */ /* 0x004fe20000400000 */
[----:B------:R-:W-:-:S05]  /*bf30*/  FSETP.GEU.AND P6, PT, R40, -126, PT ;  /* 0xc2fc00002800780b */ /* 0x000fca0003fce000 */
[----:B------:R-:W-:Y:S01]  /*bf40*/  @!P3 FMUL R41, R41, 0.5 ;  /* 0x3f0000002929b820 */ /* 0x000fe20000400000 */
[----:B------:R-:W2:Y:S01]  /*bf50*/  MUFU.EX2 R32, R32 ;  /* 0x0000002000207308 */ /* 0x000ea20000000800 */
[----:B----4-:R-:W-:Y:S01]  /*bf60*/  @!P4 FMUL R37, R37, R37 ;  /* 0x000000252525c220 */ /* 0x010fe20000400000 */
[----:B------:R-:W-:-:S05]  /*bf70*/  FSETP.GEU.AND P4, PT, R44, -126, PT ;  /* 0xc2fc00002c00780b */ /* 0x000fca0003f8e000 */
[----:B------:R-:W-:Y:S01]  /*bf80*/  @!P6 FMUL R40, R40, 0.5 ;  /* 0x3f0000002828e820 */ /* 0x000fe20000400000 */
[----:B------:R3:W4:Y:S01]  /*bf90*/  MUFU.EX2 R78, R41 ;  /* 0x00000029004e7308 */ /* 0x0007220000000800 */
[----:B-1----:R-:W-:Y:S01]  /*bfa0*/  @!P2 FMUL R74, R74, R74 ;  /* 0x0000004a4a4aa220 */ /* 0x002fe20000400000 */
[----:B------:R-:W-:-:S05]  /*bfb0*/  FSETP.GEU.AND P2, PT, R36, -126, PT ;  /* 0xc2fc00002400780b */ /* 0x000fca0003f4e000 */
[----:B------:R-:W-:Y:S01]  /*bfc0*/  @!P4 FMUL R44, R44, 0.5 ;  /* 0x3f0000002c2cc820 */ /* 0x000fe20000400000 */
[----:B------:R1:W5:Y:S01]  /*bfd0*/  MUFU.EX2 R83, R40 ;  /* 0x0000002800537308 */ /* 0x0003620000000800 */
[----:B--2---:R-:W-:Y:S01]  /*bfe0*/  @!P5 FMUL R32, R32, R32 ;  /* 0x000000202020d220 */ /* 0x004fe20000400000 */
[----:B------:R-:W-:Y:S01]  /*bff0*/  FSETP.GEU.AND P5, PT, R45, -126, PT ;  /* 0xc2fc00002d00780b */ /* 0x000fe20003fae000 */
[--C-:B---3--:R-:W-:Y:S01]  /*c000*/  FFMA R41, R56, UR5, -R82.reuse ;  /* 0x0000000538297c23 */ /* 0x108fe20008000852 */
[--C-:B------:R-:W-:Y:S01]  /*c010*/  FFMA R56, R61, UR5, -R82.reuse ;  /* 0x000000053d387c23 */ /* 0x100fe20008000852 */
[--C-:B------:R-:W-:Y:S01]  /*c020*/  FFMA R61, R73, UR5, -R82.reuse ;  /* 0x00000005493d7c23 */ /* 0x100fe20008000852 */
[--C-:B------:R-:W-:Y:S01]  /*c030*/  FFMA R73, R80, UR5, -R82.reuse ;  /* 0x0000000550497c23 */ /* 0x100fe20008000852 */
[----:B------:R-:W-:Y:S01]  /*c040*/  @!P2 FMUL R36, R36, 0.5 ;  /* 0x3f0000002424a820 */ /* 0x000fe20000400000 */
[----:B------:R-:W2:Y:S01]  /*c050*/  MUFU.EX2 R44, R44 ;  /* 0x0000002c002c7308 */ /* 0x000ea20000000800 */
[--C-:B-1----:R-:W-:Y:S01]  /*c060*/  FFMA R40, R52, UR5, -R82.reuse ;  /* 0x0000000534287c23 */ /* 0x102fe20008000852 */
[----:B----4-:R-:W-:Y:S01]  /*c070*/  @!P3 FMUL R78, R78, R78 ;  /* 0x0000004e4e4eb220 */ /* 0x010fe20000400000 */
[----:B------:R-:W-:Y:S01]  /*c080*/  FFMA R52, R57, UR5, -R82 ;  /* 0x0000000539347c23 */ /* 0x000fe20008000852 */
[----:B------:R-:W-:-:S02]  /*c090*/  FADD R80, R205, R50 ;  /* 0x00000032cd507221 */ /* 0x000fc40000000000 */
[----:B------:R-:W-:Y:S01]  /*c0a0*/  FSETP.GEU.AND P3, PT, R40, -126, PT ;  /* 0xc2fc00002800780b */ /* 0x000fe20003f6e000 */
[----:B------:R-:W-:Y:S01]  /*c0b0*/  @!P5 FMUL R45, R45, 0.5 ;  /* 0x3f0000002d2dd820 */ /* 0x000fe20000400000 */
[----:B------:R-:W1:Y:S01]  /*c0c0*/  MUFU.EX2 R36, R36 ;  /* 0x0000002400247308 */ /* 0x000e620000000800 */
[----:B-----5:R-:W-:Y:S01]  /*c0d0*/  @!P6 FMUL R83, R83, R83 ;  /* 0x000000535353e220 */ /* 0x020fe20000400000 */
[----:B------:R-:W-:-:S06]  /*c0e0*/  FSETP.GEU.AND P6, PT, R49, -126, PT ;  /* 0xc2fc00003100780b */ /* 0x000fcc0003fce000 */
[----:B------:R3:W4:Y:S01]  /*c0f0*/  MUFU.EX2 R87, R45 ;  /* 0x0000002d00577308 */ /* 0x0007220000000800 */
[----:B--2---:R-:W-:Y:S01]  /*c100*/  @!P4 FMUL R44, R44, R44 ;  /* 0x0000002c2c2cc220 */ /* 0x004fe20000400000 */
[----:B------:R-:W-:Y:S01]  /*c110*/  FSETP.GEU.AND P4, PT, R25, -126, PT ;  /* 0xc2fc00001900780b */ /* 0x000fe20003f8e000 */
[----:B------:R-:W-:-:S04]  /*c120*/  @!P3 FMUL R40, R40, 0.5 ;  /* 0x3f0000002828b820 */ /* 0x000fc80000400000 */
[----:B------:R-:W-:Y:S01]  /*c130*/  @!P6 FMUL R49, R49, 0.5 ;  /* 0x3f0000003131e820 */ /* 0x000fe20000400000 */
[----:B-1----:R-:W-:Y:S01]  /*c140*/  @!P2 FMUL R36, R36, R36 ;  /* 0x000000242424a220 */ /* 0x002fe20000400000 */
[----:B------:R-:W-:Y:S01]  /*c150*/  FSETP.GEU.AND P2, PT, R52, -126, PT ;  /* 0xc2fc00003400780b */ /* 0x000fe20003f4e000 */
[----:B------:R-:W1:Y:S01]  /*c160*/  MUFU.EX2 R40, R40 ;  /* 0x0000002800287308 */ /* 0x000e620000000800 */
[--C-:B---3--:R-:W-:Y:S01]  /*c170*/  FFMA R45, R60, UR5, -R82.reuse ;  /* 0x000000053c2d7c23 */ /* 0x108fe20008000852 */
[--C-:B------:R-:W-:Y:S01]  /*c180*/  FFMA R60, R68, UR5, -R82.reuse ;  /* 0x00000005443c7c23 */ /* 0x100fe20008000852 */
[----:B------:R-:W-:Y:S02]  /*c190*/  FFMA R68, R209, UR5, -R82 ;  /* 0x00000005d1447c23 */ /* 0x000fe40008000852 */
[----:B------:R-:W-:Y:S01]  /*c1a0*/  @!P4 FMUL R25, R25, 0.5 ;  /* 0x3f0000001919c820 */ /* 0x000fe20000400000 */
[----:B----4-:R-:W-:Y:S01]  /*c1b0*/  @!P5 FMUL R87, R87, R87 ;  /* 0x000000575757d220 */ /* 0x010fe20000400000 */
[----:B------:R-:W-:-:S02]  /*c1c0*/  FSETP.GEU.AND P5, PT, R41, -126, PT ;  /* 0xc2fc00002900780b */ /* 0x000fc40003fae000 */
[----:B------:R2:W3:Y:S03]  /*c1d0*/  MUFU.EX2 R57, R25 ;  /* 0x0000001900397308 */ /* 0x0004e60000000800 */
[----:B------:R-:W-:-:S05]  /*c1e0*/  @!P2 FMUL R52, R52, 0.5 ;  /* 0x3f0000003434a820 */ /* 0x000fca0000400000 */
[----:B------:R4:W5:Y:S01]  /*c1f0*/  MUFU.EX2 R53, R49 ;  /* 0x0000003100357308 */ /* 0x0009620000000800 */
[----:B-1----:R-:W-:Y:S01]  /*c200*/  @!P3 FMUL R40, R40, R40 ;  /* 0x000000282828b220 */ /* 0x002fe20000400000 */
[----:B------:R-:W-:Y:S01]  /*c210*/  FSETP.GEU.AND P3, PT, R56, -126, PT ;  /* 0xc2fc00003800780b */ /* 0x000fe20003f6e000 */
[--C-:B--2---:R-:W-:Y:S01]  /*c220*/  FFMA R25, R64, UR5, -R82.reuse ;  /* 0x0000000540197c23 */ /* 0x104fe20008000852 */
[----:B------:R-:W-:Y:S01]  /*c230*/  @!P5 FMUL R41, R41, 0.5 ;  /* 0x3f0000002929d820 */ /* 0x000fe20000400000 */
[----:B------:R-:W-:-:S03]  /*c240*/  FFMA R64, R65, UR5, -R82 ;  /* 0x0000000541407c23 */ /* 0x000fc60008000852 */
[----:B------:R-:W1:Y:S01]  /*c250*/  MUFU.EX2 R52, R52 ;  /* 0x0000003400347308 */ /* 0x000e620000000800 */
[----:B---3--:R-:W-:Y:S01]  /*c260*/  @!P4 FMUL R57, R57, R57 ;  /* 0x000000393939c220 */ /* 0x008fe20000400000 */
[----:B------:R-:W-:Y:S01]  /*c270*/  FSETP.GEU.AND P4, PT, R25, -126, PT ;  /* 0xc2fc00001900780b */ /* 0x000fe20003f8e000 */
[--C-:B----4-:R-:W-:Y:S01]  /*c280*/  FFMA R49, R69, UR5, -R82.reuse ;  /* 0x0000000545317c23 */ /* 0x110fe20008000852 */
[----:B------:R-:W-:Y:S01]  /*c290*/  FFMA R69, R77, UR5, -R82 ;  /* 0x000000054d457c23 */ /* 0x000fe20008000852 */
[----:B------:R-:W-:Y:S01]  /*c2a0*/  FADD R82, R30, R63 ;  /* 0x0000003f1e527221 */ /* 0x000fe20000000000 */
[----:B------:R-:W-:Y:S01]  /*c2b0*/  FADD R77, R34, R59 ;  /* 0x0000003b224d7221 */ /* 0x000fe20000000000 */
[----:B------:R-:W-:Y:S01]  /*c2c0*/  @!P3 FMUL R56, R56, 0.5 ;  /* 0x3f0000003838b820 */ /* 0x000fe20000400000 */
[----:B------:R-:W2:Y:S01]  /*c2d0*/  MUFU.EX2 R41, R41 ;  /* 0x0000002900297308 */ /* 0x000ea20000000800 */
[----:B-----5:R-:W-:Y:S01]  /*c2e0*/  @!P6 FMUL R53, R53, R53 ;  /* 0x000000353535e220 */ /* 0x020fe20000400000 */
[----:B------:R-:W-:Y:S01]  /*c2f0*/  FSETP.GEU.AND P6, PT, R45, -126, PT ;  /* 0xc2fc00002d00780b */ /* 0x000fe20003fce000 */
[----:B------:R-:W-:Y:S01]  /*c300*/  FADD R82, R82, R77 ;  /* 0x0000004d52527221 */ /* 0x000fe20000000000 */
[----:B------:R-:W-:Y:S01]  /*c310*/  FADD R77, R212, R43 ;  /* 0x0000002bd44d7221 */ /* 0x000fe20000000000 */
[----:B------:R-:W-:-:S02]  /*c320*/  F2FP.BF16.F32.PACK_AB R43, R70, R43 ;  /* 0x0000002b462b723e */ /* 0x000fc400000010ff */
[----:B------:R-:W-:Y:S01]  /*c330*/  @!P4 FMUL R25, R25, 0.5 ;  /* 0x3f0000001919c820 */ /* 0x000fe20000400000 */
[----:B------:R-:W3:Y:S01]  /*c340*/  MUFU.EX2 R56, R56 ;  /* 0x0000003800387308 */ /* 0x000ee20000000800 */
[----:B-1----:R-:W-:Y:S01]  /*c350*/  @!P2 FMUL R52, R52, R52 ;  /* 0x000000343434a220 */ /* 0x002fe20000400000 */
[----:B------:R-:W-:-:S03]  /*c360*/  FSETP.GEU.AND P2, PT, R60, -126, PT ;  /* 0xc2fc00003c00780b */ /* 0x000fc60003f4e000 */
[----:B------:R-:W-:Y:S02]  /*c370*/  FADD R209, R79, R52 ;  /* 0x000000344fd17221 */ /* 0x000fe40000000000 */
[----:B------:R-:W-:Y:S01]  /*c380*/  @!P6 FMUL R45, R45, 0.5 ;  /* 0x3f0000002d2de820 */ /* 0x000fe20000400000 */
[----:B------:R1:W4:Y:S01]  /*c390*/  MUFU.EX2 R65, R25 ;  /* 0x0000001900417308 */ /* 0x0003220000000800 */
[----:B--2---:R-:W-:Y:S01]  /*c3a0*/  @!P5 FMUL R41, R41, R41 ;  /* 0x000000292929d220 */ /* 0x004fe20000400000 */
[----:B------:R-:W-:-:S03]  /*c3b0*/  FSETP.GEU.AND P5, PT, R64, -126, PT ;  /* 0xc2fc00004000780b */ /* 0x000fc60003fae000 */
[----:B------:R-:W-:Y:S01]  /*c3c0*/  FADD R203, R24, R41 ;  /* 0x0000002918cb7221 */ /* 0x000fe20000000000 */
[----:B------:R-:W-:Y:S01]  /*c3d0*/  F2FP.BF16.F32.PACK_AB R24, R79, R24 ;  /* 0x000000184f18723e */ /* 0x000fe200000010ff */
[----:B------:R-:W-:Y:S01]  /*c3e0*/  @!P2 FMUL R60, R60, 0.5 ;  /* 0x3f0000003c3ca820 */ /* 0x000fe20000400000 */
[----:B------:R-:W2:Y:S01]  /*c3f0*/  MUFU.EX2 R45, R45 ;  /* 0x0000002d002d7308 */ /* 0x000ea20000000800 */
[----:B---3--:R-:W-:Y:S01]  /*c400*/  @!P3 FMUL R56, R56, R56 ;  /* 0x000000383838b220 */ /* 0x008fe20000400000 */
[----:B------:R-:W-:Y:S01]  /*c410*/  FSETP.GEU.AND P3, PT, R48, -126, PT ;  /* 0xc2fc00003000780b */ /* 0x000fe20003f6e000 */
[----:B-1----:R-:W-:-:S04]  /*c420*/  FADD R25, R27, R42 ;  /* 0x0000002a1b197221 */ /* 0x002fc80000000000 */
[----:B------:R-:W-:Y:S01]  /*c430*/  @!P5 FMUL R64, R64, 0.5 ;  /* 0x3f0000004040d820 */ /* 0x000fe20000400000 */
[----:B------:R-:W1:Y:S01]  /*c440*/  MUFU.EX2 R60, R60 ;  /* 0x0000003c003c7308 */ /* 0x000e620000000800 */
[----:B----4-:R-:W-:Y:S01]  /*c450*/  @!P4 FMUL R65, R65, R65 ;  /* 0x000000414141c220 */ /* 0x010fe20000400000 */
[----:B------:R-:W-:Y:S01]  /*c460*/  FSETP.GEU.AND P4, PT, R61, -126, PT ;  /* 0xc2fc00003d00780b */ /* 0x000fe20003f8e000 */
[----:B------:R-:W-:Y:S01]  /*c470*/  FADD R25, R25, R80 ;  /* 0x0000005019197221 */ /* 0x000fe20000000000 */
[----:B------:R-:W-:Y:S01]  /*c480*/  FADD R80, R211, R46 ;  /* 0x0000002ed3507221 */ /* 0x000fe20000000000 */
[----:B------:R-:W-:Y:S01]  /*c490*/  FADD R204, R28, R65 ;  /* 0x000000411ccc7221 */ /* 0x000fe20000000000 */
[----:B------:R-:W-:Y:S01]  /*c4a0*/  F2FP.BF16.F32.PACK_AB R28, R37, R28 ;  /* 0x0000001c251c723e */ /* 0x000fe200000010ff */
[----:B------:R-:W-:Y:S01]  /*c4b0*/  @!P3 FMUL R48, R48, 0.5 ;  /* 0x3f0000003030b820 */ /* 0x000fe20000400000 */
[----:B------:R-:W3:Y:S01]  /*c4c0*/  MUFU.EX2 R64, R64 ;  /* 0x0000004000407308 */ /* 0x000ee20000000800 */
[----:B--2---:R-:W-:Y:S01]  /*c4d0*/  @!P6 FMUL R45, R45, R45 ;  /* 0x0000002d2d2de220 */ /* 0x004fe20000400000 */
[----:B------:R-:W-:Y:S01]  /*c4e0*/  FSETP.GEU.AND P6, PT, R49, -126, PT ;  /* 0xc2fc00003100780b */ /* 0x000fe20003fce000 */
[----:B------:R-:W-:Y:S01]  /*c4f0*/  FADD R80, R80, R81 ;  /* 0x0000005150507221 */ /* 0x000fe20000000000 */
[----:B------:R-:W-:-:S03]  /*c500*/  FADD R81, R206, R55 ;  /* 0x00000037ce517221 */ /* 0x000fc60000000000 */
[----:B------:R-:W-:Y:S01]  /*c510*/  @!P4 FMUL R61, R61, 0.5 ;  /* 0x3f0000003d3dc820 */ /* 0x000fe20000400000 */
[----:B------:R-:W2:Y:S01]  /*c520*/  MUFU.EX2 R48, R48 ;  /* 0x0000003000307308 */ /* 0x000ea20000000800 */
[----:B-1----:R-:W-:Y:S01]  /*c530*/  @!P2 FMUL R60, R60, R60 ;  /* 0x0000003c3c3ca220 */ /* 0x002fe20000400000 */
[----:B------:R-:W-:Y:S01]  /*c540*/  FSETP.GEU.AND P2, PT, R73, -126, PT ;  /* 0xc2fc00004900780b */ /* 0x000fe20003f4e000 */
[----:B------:R-:W-:Y:S01]  /*c550*/  FADD R84, R84, R81 ;  /* 0x0000005154547221 */ /* 0x000fe20000000000 */
[----:B------:R-:W-:Y:S01]  /*c560*/  FADD R81, R31, R58 ;  /* 0x0000003a1f517221 */ /* 0x000fe20000000000 */
[----:B------:R-:W-:Y:S01]  /*c570*/  FADD R25, R25, R80 ;  /* 0x0000005019197221 */ /* 0x000fe20000000000 */
[----:B------:R-:W-:Y:S01]  /*c580*/  F2FP.BF16.F32.PACK_AB R31, R31, R210 ;  /* 0x000000d21f1f723e */ /* 0x000fe200000010ff */
[----:B------:R-:W-:Y:S01]  /*c590*/  @!P6 FMUL R49, R49, 0.5 ;  /* 0x3f0000003131e820 */ /* 0x000fe20000400000 */
[----:B------:R-:W1:Y:S01]  /*c5a0*/  MUFU.EX2 R61, R61 ;  /* 0x0000003d003d7308 */ /* 0x000e620000000800 */
[----:B---3--:R-:W-:Y:S01]  /*c5b0*/  @!P5 FMUL R64, R64, R64 ;  /* 0x000000404040d220 */ /* 0x008fe20000400000 */
[----:B------:R-:W-:Y:S01]  /*c5c0*/  FSETP.GEU.AND P5, PT, R76, -126, PT ;  /* 0xc2fc00004c00780b */ /* 0x000fe20003fae000 */
[----:B------:R-:W-:-:S04]  /*c5d0*/  FADD R81, R81, R216 ;  /* 0x000000d851517221 */ /* 0x000fc80000000000 */
[----:B------:R-:W-:Y:S01]  /*c5e0*/  @!P2 FMUL R73, R73, 0.5 ;  /* 0x3f0000004949a820 */ /* 0x000fe20000400000 */
[----:B------:R-:W3:Y:S01]  /*c5f0*/  MUFU.EX2 R49, R49 ;  /* 0x0000003100317308 */ /* 0x000ee20000000800 */
[----:B--2---:R-:W-:Y:S01]  /*c600*/  @!P3 FMUL R48, R48, R48 ;  /* 0x000000303030b220 */ /* 0x004fe20000400000 */
[----:B------:R-:W-:Y:S01]  /*c610*/  FSETP.GEU.AND P3, PT, R72, -126, PT ;  /* 0xc2fc00004800780b */ /* 0x000fe20003f6e000 */
[----:B------:R-:W-:Y:S02]  /*c620*/  FADD R86, R86, R81 ;  /* 0x0000005156567221 */ /* 0x000fe40000000000 */
[----:B------:R-:W-:Y:S02]  /*c630*/  FADD R216, R83, R48 ;  /* 0x0000003053d87221 */ /* 0x000fe40000000000 */
[----:B------:R-:W-:Y:S01]  /*c640*/  @!P5 FMUL R76, R76, 0.5 ;  /* 0x3f0000004c4cd820 */ /* 0x000fe20000400000 */
[----:B------:R-:W2:Y:S01]  /*c650*/  MUFU.EX2 R73, R73 ;  /* 0x0000004900497308 */ /* 0x000ea20000000800 */
[----:B-1----:R-:W-:Y:S01]  /*c660*/  @!P4 FMUL R61, R61, R61 ;  /* 0x0000003d3d3dc220 */ /* 0x002fe20000400000 */
[----:B------:R-:W-:Y:S01]  /*c670*/  FSETP.GEU.AND P4, PT, R69, -126, PT ;  /* 0xc2fc00004500780b */ /* 0x000fe20003f8e000 */
[----:B------:R-:W-:-:S02]  /*c680*/  FADD R203, R203, R216 ;  /* 0x000000d8cbcb7221 */ /* 0x000fc40000000000 */
[----:B------:R-:W-:Y:S01]  /*c690*/  FADD R218, R78, R61 ;  /* 0x0000003d4eda7221 */ /* 0x000fe20000000000 */
[----:B------:R-:W-:Y:S01]  /*c6a0*/  F2FP.BF16.F32.PACK_AB R48, R61, R48 ;  /* 0x000000303d30723e */ /* 0x000fe200000010ff */
[----:B------:R-:W-:Y:S01]  /*c6b0*/  @!P3 FMUL R72, R72, 0.5 ;  /* 0x3f0000004848b820 */ /* 0x000fe20000400000 */
[----:B------:R1:W4:Y:S01]  /*c6c0*/  MUFU.EX2 R71, R76 ;  /* 0x0000004c00477308 */ /* 0x0003220000000800 */
[----:B------:R-:W-:Y:S01]  /*c6d0*/  FADD R219, R209, R218 ;  /* 0x000000dad1db7221 */ /* 0x000fe20000000000 */
[----:B------:R-:W-:Y:S01]  /*c6e0*/  FMUL R209, R202, UR5 ;  /* 0x00000005cad17c20 */ /* 0x000fe20008400000 */
[----:B---3--:R-:W-:Y:S01]  /*c6f0*/  @!P6 FMUL R49, R49, R49 ;  /* 0x000000313131e220 */ /* 0x008fe20000400000 */
[----:B------:R-:W-:Y:S01]  /*c700*/  FADD R202, R26, R45 ;  /* 0x0000002d1aca7221 */ /* 0x000fe20000000000 */
[----:B------:R-:W-:Y:S02]  /*c710*/  F2FP.BF16.F32.PACK_AB R26, R33, R26 ;  /* 0x0000001a211a723e */ /* 0x000fe400000010ff */
[----:B------:R-:W-:Y:S01]  /*c720*/  @!P4 FMUL R69, R69, 0.5 ;  /* 0x3f0000004545c820 */ /* 0x000fe20000400000 */
[----:B------:R-:W3:Y:S01]  /*c730*/  MUFU.EX2 R72, R72 ;  /* 0x0000004800487308 */ /* 0x000ee20000000800 */
[----:B--2---:R-:W-:Y:S01]  /*c740*/  @!P2 FMUL R73, R73, R73 ;  /* 0x000000494949a220 */ /* 0x004fe20000400000 */
[----:B------:R-:W-:Y:S01]  /*c750*/  FSETP.GEU.AND P2, PT, R68, -126, PT ;  /* 0xc2fc00004400780b */ /* 0x000fe20003f4e000 */
[----:B-1----:R-:W-:Y:S01]  /*c760*/  FADD R76, R38, R75 ;  /* 0x0000004b264c7221 */ /* 0x002fe20000000000 */
[----:B------:R-:W-:Y:S01]  /*c770*/  FSETP.GEU.AND P6, PT, R209, -126, PT ;  /* 0xc2fc0000d100780b */ /* 0x000fe20003fce000 */
[----:B------:R-:W-:Y:S01]  /*c780*/  FADD R215, R36, R73 ;  /* 0x0000004924d77221 */ /* 0x000fe20000000000 */
[----:B------:R-:W-:Y:S01]  /*c790*/  F2FP.BF16.F32.PACK_AB R36, R53, R36 ;  /* 0x000000243524723e */ /* 0x000fe200000010ff */
[----:B------:R-:W-:Y:S01]  /*c7a0*/  FADD R29, R29, R76 ;  /* 0x0000004c1d1d7221 */ /* 0x000fe20000000000 */
[----:B------:R-:W-:Y:S01]  /*c7b0*/  FADD R76, R208, R51 ;  /* 0x00000033d04c7221 */ /* 0x000fe20000000000 */
[----:B----4-:R-:W-:Y:S01]  /*c7c0*/  @!P5 FMUL R71, R71, R71 ;  /* 0x000000474747d220 */ /* 0x010fe20000400000 */
[----:B------:R-:W-:Y:S01]  /*c7d0*/  FSETP.GEU.AND P5, PT, R213, -126, PT ;  /* 0xc2fc0000d500780b */ /* 0x000fe20003fae000 */
[----:B------:R-:W-:Y:S01]  /*c7e0*/  FADD R204, R204, R215 ;  /* 0x000000d7cccc7221 */ /* 0x000fe20000000000 */
[----:B------:R-:W-:Y:S01]  /*c7f0*/  FADD R77, R77, R76 ;  /* 0x0000004c4d4d7221 */ /* 0x000fe20000000000 */
[----:B------:R-:W-:Y:S01]  /*c800*/  FADD R215, R44, R71 ;  /* 0x000000472cd77221 */ /* 0x000fe20000000000 */
[----:B------:R-:W1:Y:S01]  /*c810*/  MUFU.EX2 R76, R69 ;  /* 0x00000045004c7308 */ /* 0x000e620000000800 */
[----:B------:R-:W-:Y:S01]  /*c820*/  @!P2 FMUL R68, R68, 0.5 ;  /* 0x3f0000004444a820 */ /* 0x000fe20000400000 */
[----:B------:R-:W-:Y:S01]  /*c830*/  FADD R29, R82, R29 ;  /* 0x0000001d521d7221 */ /* 0x000fe20000000000 */
[----:B---3--:R-:W-:Y:S01]  /*c840*/  @!P3 FMUL R72, R72, R72 ;  /* 0x000000484848b220 */ /* 0x008fe20000400000 */
[----:B------:R-:W-:Y:S01]  /*c850*/  FSETP.GEU.AND P3, PT, R223, -126, PT ;  /* 0xc2fc0000df00780b */ /* 0x000fe20003f6e000 */
[----:B------:R-:W-:Y:S01]  /*c860*/  @!P6 FMUL R209, R209, 0.5 ;  /* 0x3f000000d1d1e820 */ /* 0x000fe20000400000 */
[----:B------:R-:W-:Y:S01]  /*c870*/  FADD R221, R202, R215 ;  /* 0x000000d7cadd7221 */ /* 0x000fe20000000000 */
[----:B------:R-:W-:Y:S01]  /*c880*/  FADD R216, R53, R72 ;  /* 0x0000004835d87221 */ /* 0x000fe20000000000 */
[----:B------:R-:W2:Y:S01]  /*c890*/  MUFU.EX2 R68, R68 ;  /* 0x0000004400447308 */ /* 0x000ea20000000800 */
[----:B------:R-:W-:Y:S01]  /*c8a0*/  @!P5 FMUL R213, R213, 0.5 ;  /* 0x3f000000d5d5d820 */ /* 0x000fe20000400000 */
[----:B------:R-:W-:Y:S01]  /*c8b0*/  FADD R215, R32, R60 ;  /* 0x0000003c20d77221 */ /* 0x000fe20000000000 */
[----:B------:R-:W-:Y:S01]  /*c8c0*/  FADD R84, R77, R84 ;  /* 0x000000544d547221 */ /* 0x000fe20000000000 */
[----:B------:R-:W-:Y:S01]  /*c8d0*/  FADD R203, R203, R204 ;  /* 0x000000cccbcb7221 */ /* 0x000fe20000000000 */
[----:B------:R-:W-:Y:S01]  /*c8e0*/  FADD R86, R29, R86 ;  /* 0x000000561d567221 */ /* 0x000fe20000000000 */
[----:B------:R-:W-:Y:S01]  /*c8f0*/  SHF.L.U32 R77, R22, 0x1f, RZ ;  /* 0x0000001f164d7819 */ /* 0x000fe200000006ff */
[----:B------:R-:W-:Y:S01]  /*c900*/  FADD R25, R25, R84 ;  /* 0x0000005419197221 */ /* 0x000fe20000000000 */
[----:B------:R3:W4:Y:S01]  /*c910*/  MUFU.EX2 R69, R213 ;  /* 0x000000d500457308 */ /* 0x0007220000000800 */
[----:B------:R-:W-:Y:S01]  /*c920*/  @!P3 FMUL R223, R223, 0.5 ;  /* 0x3f000000dfdfb820 */ /* 0x000fe20000400000 */
[----:B-1----:R-:W-:Y:S01]  /*c930*/  @!P4 FMUL R76, R76, R76 ;  /* 0x0000004c4c4cc220 */ /* 0x002fe20000400000 */
[----:B------:R-:W-:Y:S01]  /*c940*/  FADD R25, R25, R86 ;  /* 0x0000005619197221 */ /* 0x000fe20000000000 */
[----:B------:R-:W-:-:S02]  /*c950*/  F2FP.BF16.F32.PACK_AB R53, R75, R54 ;  /* 0x000000364b35723e */ /* 0x000fc400000010ff */
[----:B------:R-:W-:Y:S01]  /*c960*/  FADD R218, R87, R76 ;  /* 0x0000004c57da7221 */ /* 0x000fe20000000000 */
[----:B------:R-:W-:Y:S01]  /*c970*/  F2FP.BF16.F32.PACK_AB R29, R214, R211 ;  /* 0x000000d3d61d723e */ /* 0x000fe200000010ff */
[----:B------:R-:W1:Y:S01]  /*c980*/  MUFU.EX2 R202, R223 ;  /* 0x000000df00ca7308 */ /* 0x000e620000000800 */
[----:B---3--:R-:W-:Y:S01]  /*c990*/  FADD R213, R37, R64 ;  /* 0x0000004025d57221 */ /* 0x008fe20000000000 */
[----:B--2---:R-:W-:Y:S01]  /*c9a0*/  @!P2 FMUL R68, R68, R68 ;  /* 0x000000444444a220 */ /* 0x004fe20000400000 */
[----:B------:R-:W-:Y:S01]  /*c9b0*/  F2FP.BF16.F32.PACK_AB R37, R38, R85 ;  /* 0x000000552625723e */ /* 0x000fe200000010ff */
[----:B------:R2:W3:Y:S01]  /*c9c0*/  SYNCS.PHASECHK.TRANS64.TRYWAIT P2, [UR10+0x58400], R77 ;  /* 0x0584004dff0075a7 */ /* 0x0004e2000804014a */
[----:B------:R-:W-:Y:S01]  /*c9d0*/  FADD R222, R213, R216 ;  /* 0x000000d8d5de7221 */ /* 0x000fe20000000000 */
[----:B------:R-:W-:Y:S01]  /*c9e0*/  FADD R213, R33, R56 ;  /* 0x0000003821d57221 */ /* 0x000fe20000000000 */
[----:B------:R-:W-:Y:S01]  /*c9f0*/  FADD R216, R74, R49 ;  /* 0x000000314ad87221 */ /* 0x000fe20000000000 */
[----:B------:R-:W5:Y:S01]  /*ca00*/  MUFU.EX2 R209, R209 ;  /* 0x000000d100d17308 */ /* 0x000f620000000800 */
[----:B----4-:R-:W-:Y:S01]  /*ca10*/  @!P5 FMUL R69, R69, R69 ;  /* 0x000000454545d220 */ /* 0x010fe20000400000 */
[----:B------:R-:W-:Y:S01]  /*ca20*/  FADD R217, R57, R68 ;  /* 0x0000004439d97221 */ /* 0x000fe20000000000 */
[----:B------:R-:W-:Y:S01]  /*ca30*/  FADD R213, R213, R218 ;  /* 0x000000dad5d57221 */ /* 0x000fe20000000000 */
[----:B------:R-:W-:Y:S01]  /*ca40*/  FADD R219, R219, R222 ;  /* 0x000000dedbdb7221 */ /* 0x000fe20000000000 */
[----:B------:R-:W-:Y:S01]  /*ca50*/  FADD R220, R40, R69 ;  /* 0x0000004528dc7221 */ /* 0x000fe20000000000 */
[----:B------:R-:W-:Y:S01]  /*ca60*/  FADD R216, R216, R217 ;  /* 0x000000d9d8d87221 */ /* 0x000fe20000000000 */
[----:B------:R-:W-:-:S02]  /*ca70*/  F2FP.BF16.F32.PACK_AB R38, R57, R40 ;  /* 0x000000283926723e */ /* 0x000fc400000010ff */
[----:B------:R-:W-:Y:S01]  /*ca80*/  FADD R220, R215, R220 ;  /* 0x000000dcd7dc7221 */ /* 0x000fe20000000000 */
[----:B------:R-:W-:Y:S01]  /*ca90*/  FADD R216, R213, R216 ;  /* 0x000000d8d5d87221 */ /* 0x000fe20000000000 */
[----:B-1----:R-:W-:Y:S01]  /*caa0*/  @!P3 FMUL R202, R202, R202 ;  /* 0x000000cacacab220 */ /* 0x002fe20000400000 */
[----:B------:R-:W-:Y:S01]  /*cab0*/  F2FP.BF16.F32.PACK_AB R40, R52, R41 ;  /* 0x000000293428723e */ /* 0x000fe200000010ff */
[----:B------:R-:W-:Y:S01]  /*cac0*/  FADD R220, R221, R220 ;  /* 0x000000dcdddc7221 */ /* 0x000fe20000000000 */
[----:B------:R-:W-:Y:S01]  /*cad0*/  FADD R216, R219, R216 ;  /* 0x000000d8dbd87221 */ /* 0x000fe20000000000 */
[----:B------:R-:W-:Y:S01]  /*cae0*/  F2FP.BF16.F32.PACK_AB R41, R63, R42 ;  /* 0x0000002a3f29723e */ /* 0x000fe200000010ff */
[----:B------:R-:W-:Y:S01]  /*caf0*/  FFMA R5, R202, R5, R25 ;  /* 0x00000005ca057223 */ /* 0x000fe20000000019 */
[----:B------:R-:W-:Y:S01]  /*cb00*/  FADD R203, R203, R220 ;  /* 0x000000dccbcb7221 */ /* 0x000fe20000000000 */
[----:B-----5:R-:W-:Y:S01]  /*cb10*/  @!P6 FMUL R209, R209, R209 ;  /* 0x000000d1d1d1e220 */ /* 0x020fe20000400000 */
[----:B------:R-:W-:Y:S01]  /*cb20*/  F2FP.BF16.F32.PACK_AB R42, R56, R45 ;  /* 0x0000002d382a723e */ /* 0x000fe200000010ff */
[----:B------:R-:W-:Y:S01]  /*cb30*/  FMUL R186, R186, R202 ;  /* 0x000000cababa7220 */ /* 0x000fe20000400000 */
[----:B------:R-:W-:Y:S01]  /*cb40*/  FADD R216, R203, R216 ;  /* 0x000000d8cbd87221 */ /* 0x000fe20000000000 */
[----:B------:R-:W-:Y:S01]  /*cb50*/  F2FP.BF16.F32.PACK_AB R45, R67, R46 ;  /* 0x0000002e432d723e */ /* 0x000fe200000010ff */
[----:B------:R-:W-:Y:S01]  /*cb60*/  FMUL R187, R187, R202 ;  /* 0x000000cabbbb7220 */ /* 0x000fe20000400000 */
[----:B------:R-:W-:Y:S01]  /*cb70*/  F2FP.BF16.F32.PACK_AB R25, R30, R27 ;  /* 0x0000001b1e19723e */ /* 0x000fe200000010ff */
[----:B------:R-:W-:Y:S01]  /*cb80*/  FFMA R6, R209, R6, R216 ;  /* 0x00000006d1067223 */ /* 0x000fe200000000d8 */
[----:B------:R-:W-:Y:S01]  /*cb90*/  F2FP.BF16.F32.PACK_AB R33, R34, R205 ;  /* 0x000000cd2221723e */ /* 0x000fe200000010ff */
[----:B------:R-:W-:Y:S01]  /*cba0*/  FMUL R190, R190, R202 ;  /* 0x000000cabebe7220 */ /* 0x000fe20000400000 */
        /* <DEDUP_REMOVED lines=119> */
[----:B------:R-:W-:Y:S01]  /*d320*/  F2FP.BF16.F32.PACK_AB R54, R68, R69 ;  /* 0x000000454436723e */ /* 0x000fe200000010ff */
[----:B--23--:R-:W-:Y:S06]  /*d330*/  @!P0 BRA `(.L_x_41) ;  /* 0x0000000000048947 */ /* 0x00cfec0003800000 */
[----:B------:R-:W-:Y:S01]  /*d340*/  BPT.TRAP 0x1 ;  /* 0x000000040000795c */ /* 0x000fe20000300000 */
.L_x_41:
[----:B------:R-:W-:Y:S05]  /*d350*/  @P2 BRA `(.L_x_42) ;  /* 0x0000000000082947 */ /* 0x000fea0003800000 */
[----:B------:R-:W1:Y:S02]  /*d360*/  SYNCS.PHASECHK.TRANS64.TRYWAIT P2, [UR10+0x58400], R77 ;  /* 0x0584004dff0075a7 */ /* 0x000e64000804014a */
[----:B-1----:R-:W-:Y:S05]  /*d370*/  @!P2 BRA `(.L_x_43) ;  /* 0x000000680008a947 */ /* 0x002fea0003800000 */
.L_x_42:
[----:B------:R-:W-:Y:S01]  /*d380*/  UIMAD UR10, UR6, 0xe00, UR38 ;  /* 0x00000e00060a78a4 */ /* 0x000fe2000f8e0226 */
[----:B------:R-:W-:Y:S01]  /*d390*/  WARPGROUP.ARRIVE ;  /* 0x00000000000079c5 */ /* 0x000fe20000000000 */
[----:B------:R-:W-:Y:S01]  /*d3a0*/  UMOV UR11, 0x80000020 ;  /* 0x80000020000b7882 */ /* 0x000fe20000000000 */
[----:B------:R-:W-:Y:S01]  /*d3b0*/  UMOV UR15, 0x80000020 ;  /* 0x80000020000f7882 */ /* 0x000fe20000000000 */
[----:B------:R-:W-:Y:S01]  /*d3c0*/  UIADD3 UR14, UR10, 0x200, URZ ;  /* 0x000002000a0e7890 */ /* 0x000fe2000fffe03f */
[----:B------:R-:W-:Y:S01]  /*d3d0*/  F2FP.BF16.F32.PACK_AB R55, R66, R55 ;  /* 0x000000374237723e */ /* 0x000fe200000010ff */
[----:B------:R-:W-:Y:S02]  /*d3e0*/  UIADD3 UR22, UR10, 0x400, URZ ;  /* 0x000004000a167890 */ /* 0x000fe4000fffe03f */
[----:B------:R-:W-:Y:S02]  /*d3f0*/  UIADD3 UR18, UR10, 0x600, URZ ;  /* 0x000006000a127890 */ /* 0x000fe4000fffe03f */
[----:B------:R-:W-:Y:S01]  /*d400*/  HGMMA.64x32x16.F32.BF16 R184, R24, gdesc[UR8].tnspB, R184, gsb0 ;  /* 0x4060000818b87df0 */ /* 0x000fe200080018b8 */
        /* <DEDUP_REMOVED lines=297> */
[----:B------:R-:W-:-:S03]  /*e6a0*/  UIADD3 UR14, UR10, 0xdc0, URZ ;  /* 0x00000dc00a0e7890 */ /* 0x000fc6000fffe03f */
        /* <DEDUP_REMOVED lines=23> */
.L_x_44:
[----:B------:R-:W-:-:S04]  /*e820*/  ULEA UR10, UR4, UR37, 0x3 ;  /* 0x00000025040a7291 */ /* 0x000fc8000f8e183f */
[----:B------:R-:W-:-:S04]  /*e830*/  UIADD3 UR10, UR10, 0x58428, URZ ;  /* 0x000584280a0a7890 */ /* 0x000fc8000fffe03f */
[----:B------:R-:W-:-:S09]  /*e840*/  UPRMT UR10, URZ, 0x654, UR10 ;  /* 0x000006543f0a7896 */ /* 0x000fd2000800000a */
[----:B------:R-:W-:Y:S01]  /*e850*/  SYNCS.ARRIVE.TRANS64.RED.A1T0 RZ, [UR10], RZ ;  /* 0x000000ffffff79a7 */ /* 0x000fe2000810040a */
[----:B------:R-:W-:Y:S05]  /*e860*/  @P1 BRA `(.L_x_45) ;  /* 0x0000000000041947 */ /* 0x000fea0003800000 */
[----:B------:R-:W-:Y:S01]  /*e870*/  BPT.TRAP 0x1 ;  /* 0x000000040000795c */ /* 0x000fe20000300000 */
.L_x_45:
[----:B------:R-:W-:-:S04]  /*e880*/  UIADD3 UR4, UR4, 0x1, URZ ;  /* 0x0000000104047890 */ /* 0x000fc8000fffe03f */
[----:B------:R-:W-:-:S04]  /*e890*/  UISETP.NE.AND UP0, UPT, UR4, 0x5, UPT ;  /* 0x000000050400788c */ /* 0x000fc8000bf05270 */
[----:B------:R-:W-:Y:S01]  /*e8a0*/  USEL UR10, UR4, URZ, UP0 ;  /* 0x0000003f040a7287 */ /* 0x000fe20008000000 */
[----:B------:R-:W-:Y:S11]  /*e8b0*/  @!P0 BRA `(.L_x_46) ;  /* 0x0000000000048947 */ /* 0x000ff60003800000 */
[----:B------:R-:W-:Y:S01]  /*e8c0*/  BPT.TRAP 0x1 ;  /* 0x000000040000795c */ /* 0x000fe20000300000 */
.L_x_46:
[----:B------:R-:W-:-:S04]  /*e8d0*/  ULEA UR4, UR10, UR37, 0x3 ;  /* 0x000000250a047291 */ /* 0x000fc8000f8e183f */
[----:B------:R-:W-:-:S04]  /*e8e0*/  UIADD3 UR4, UR4, 0x58428, URZ ;  /* 0x0005842804047890 */ /* 0x000fc8000fffe03f */
[----:B------:R-:W-:-:S09]  /*e8f0*/  UPRMT UR4, URZ, 0x654, UR4 ;  /* 0x000006543f047896 */ /* 0x000fd20008000004 */
[----:B------:R-:W-:Y:S01]  /*e900*/  SYNCS.ARRIVE.TRANS64.RED.A1T0 RZ, [UR4], RZ ;  /* 0x000000ffffff79a7 */ /* 0x000fe20008100404 */
[----:B------:R-:W-:Y:S05]  /*e910*/  @P1 BRA `(.L_x_47) ;  /* 0x0000000000041947 */ /* 0x000fea0003800000 */
[----:B------:R-:W-:Y:S01]  /*e920*/  BPT.TRAP 0x1 ;  /* 0x000000040000795c */ /* 0x000fe20000300000 */
.L_x_47:
        /* <DEDUP_REMOVED lines=14> */
.L_x_37:
[----:B------:R-:W-:-:S13]  /*ea10*/  R2UR UR5, R16 ;  /* 0x00000000100572ca */ /* 0x000fda00000e0000 */
[----:B------:R-:W-:-:S04]  /*ea20*/  ULOP3.LUT UR5, UR5, 0x1, URZ, 0xfc, !UPT ;  /* 0x0000000105057892 */ /* 0x000fc8000f8efc3f */
[----:B------:R-:W-:-:S06]  /*ea30*/  UISETP.NE.AND UP0, UPT, UR5, 0x3, UPT ;  /* 0x000000030500788c */ /* 0x000fcc000bf05270 */
[----:B------:R-:W-:-:S13]  /*ea40*/  PLOP3.LUT P2, PT, PT, PT, UP0, 0x80, 0x0 ;  /* 0x000000000000781c */ /* 0x000fda0003f4f008 */
[----:B------:R-:W-:Y:S05]  /*ea50*/  @!P2 BRA `(.L_x_49) ;  /* 0x000000000004a947 */ /* 0x000fea0003800000 */
[----:B------:R-:W-:Y:S01]  /*ea60*/  BPT.TRAP 0x1 ;  /* 0x000000040000795c */ /* 0x000fe20000300000 */
.L_x_49:
[----:B------:R-:W-:Y:S01]  /*ea70*/  R2UR UR6, R16 ;  /* 0x00000000100672ca */ /* 0x000fe200000e0000 */
[----:B------:R-:W-:-:S04]  /*ea80*/  ULEA UR5, UR45, UR37, 0x3 ;  /* 0x000000252d057291 */ /* 0x000fc8000f8e183f */
[----:B------:R-:W-:-:S04]  /*ea90*/  UIADD3 UR5, UR5, 0x58460, URZ ;  /* 0x0005846005057890 */ /* 0x000fc8000fffe03f */
[----:B------:R-:W-:-:S04]  /*eaa0*/  UPRMT UR5, URZ, 0x654, UR5 ;  /* 0x000006543f057896 */ /* 0x000fc80008000005 */
[----:B------:R-:W-:-:S05]  /*eab0*/  UISETP.GT.U32.AND UP0, UPT, UR6, 0x1, UPT ;  /* 0x000000010600788c */ /* 0x000fca000bf04070 */
[----:B------:R-:W-:Y:S01]  /*eac0*/  SYNCS.ARRIVE.TRANS64.RED.A1T0 RZ, [UR5], RZ ;  /* 0x000000ffffff79a7 */ /* 0x000fe20008100405 */
[----:B------:R-:W-:-:S13]  /*ead0*/  PLOP3.LUT P2, PT, PT, PT, UP0, 0x80, 0x0 ;  /* 0x000000000000781c */ /* 0x000fda0003f4f008 */
[----:B------:R-:W-:Y:S05]  /*eae0*/  @P2 BRA `(.L_x_50) ;  /* 0x0000000000042947 */ /* 0x000fea0003800000 */
[----:B------:R-:W-:Y:S01]  /*eaf0*/  BPT.TRAP 0x1 ;  /* 0x000000040000795c */ /* 0x000fe20000300000 */
.L_x_50:
[----:B------:R-:W-:Y:S05]  /*eb00*/  @!P0 BRA `(.L_x_51) ;  /* 0x0000000000048947 */ /* 0x000fea0003800000 */
[----:B------:R-:W-:Y:S01]  /*eb10*/  BPT.TRAP 0x1 ;  /* 0x000000040000795c */ /* 0x000fe20000300000 */
.L_x_51:
[----:B------:R-:W-:-:S04]  /*eb20*/  ULEA UR4, UR4, UR37, 0x3 ;  /* 0x0000002504047291 */ /* 0x000fc8000f8e183f */
[----:B------:R-:W-:-:S04]  /*eb30*/  UIADD3 UR4, UR4, 0x58428, URZ ;  /* 0x0005842804047890 */ /* 0x000fc8000fffe03f */
[----:B------:R-:W-:-:S09]  /*eb40*/  UPRMT UR4, URZ, 0x654, UR4 ;  /* 0x000006543f047896 */ /* 0x000fd20008000004 */
[----:B------:R-:W-:Y:S01]  /*eb50*/  SYNCS.ARRIVE.TRANS64.RED.A1T0 RZ, [UR4], RZ ;  /* 0x000000ffffff79a7 */ /* 0x000fe20008100404 */
[----:B------:R-:W-:Y:S05]  /*eb60*/  @P1 BRA `(.L_x_52) ;  /* 0x0000000000041947 */ /* 0x000fea0003800000 */
[----:B------:R-:W-:Y:S01]  /*eb70*/  BPT.TRAP 0x1 ;  /* 0x000000040000795c */ /* 0x000fe20000300000 */
.L_x_52:
[----:B------:R-:W2:Y:S01]  /*eb80*/  SHFL.BFLY PT, R9, R6, 0x1, 0x1f ;  /* 0x0c201f0006097f89 */ /* 0x000ea200000e0000 */
[----:B------:R-:W-:Y:S01]  /*eb90*/  BSSY B0, `(.L_x_53) ;  /* 0x0000023000007945 */ /* 0x000fe20003800000 */
[----:B------:R-:W-:Y:S02]  /*eba0*/  MOV R12, 0x3f800000 ;  /* 0x3f800000000c7802 */ /* 0x000fe40000000f00 */
[----:B------:R-:W3:Y:S01]  /*ebb0*/  SHFL.BFLY PT, R8, R5, 0x1, 0x1f ;  /* 0x0c201f0005087f89 */ /* 0x000ee200000e0000 */
[----:B------:R-:W-:Y:S01]  /*ebc0*/  MOV R13, 0x3f800000 ;  /* 0x3f800000000d7802 */ /* 0x000fe20000000f00 */
[----:B--2---:R-:W-:Y:S01]  /*ebd0*/  FADD R4, R9, R6 ;  /* 0x0000000609047221 */ /* 0x004fe20000000000 */
[----:B------:R-:W-:Y:S01]  /*ebe0*/  MOV R6, 0x7f800000 ;  /* 0x7f80000000067802 */ /* 0x000fe20000000f00 */
[----:B---3--:R-:W-:-:S03]  /*ebf0*/  FADD R24, R8, R5 ;  /* 0x0000000508187221 */ /* 0x008fc60000000000 */
[----:B------:R-:W2:Y:S01]  /*ec00*/  SHFL.BFLY PT, R9, R4, 0x2, 0x1f ;  /* 0x0c401f0004097f89 */ /* 0x000ea200000e0000 */
[----:B------:R-:W-:-:S03]  /*ec10*/  MOV R8, 0x7f800000 ;  /* 0x7f80000000087802 */ /* 0x000fc60000000f00 */
[----:B------:R-:W3:Y:S01]  /*ec20*/  SHFL.BFLY PT, R25, R24, 0x2, 0x1f ;  /* 0x0c401f0018197f89 */ /* 0x000ee200000e0000 */
[C---:B--2---:R-:W-:Y:S01]  /*ec30*/  FSETP.NE.AND P0, PT, R4.reuse, -R9, PT ;  /* 0x800000090400720b */ /* 0x044fe20003f05000 */
[----:B------:R-:W-:Y:S01]  /*ec40*/  FADD R11, R4, R9 ;  /* 0x00000009040b7221 */ /* 0x000fe20000000000 */
[----:B---3--:R-:W-:-:S11]  /*ec50*/  FADD R9, R24, R25 ;  /* 0x0000001918097221 */ /* 0x008fd60000000000 */
[----:B------:R-:W-:Y:S05]  /*ec60*/  @!P0 BRA `(.L_x_54) ;  /* 0x0000000000548947 */ /* 0x000fea0003800000 */
[----:B------:R-:W-:Y:S01]  /*ec70*/  IADD3 R4, R11, 0x1800000, RZ ;  /* 0x018000000b047810 */ /* 0x000fe20007ffe0ff */
[----:B------:R-:W-:Y:S03]  /*ec80*/  BSSY B1, `(.L_x_55) ;  /* 0x000000c000017945 */ /* 0x000fe60003800000 */
[----:B------:R-:W-:-:S04]  /*ec90*/  LOP3.LUT R4, R4, 0x7f800000, RZ, 0xc0, !PT ;  /* 0x7f80000004047812 */ /* 0x000fc800078ec0ff */
[----:B------:R-:W-:-:S13]  /*eca0*/  ISETP.GT.U32.AND P0, PT, R4, 0x1ffffff, PT ;  /* 0x01ffffff0400780c */ /* 0x000fda0003f04070 */
[----:B------:R-:W-:Y:S05]  /*ecb0*/  @P0 BRA `(.L_x_56) ;  /* 0x0000000000100947 */ /* 0x000fea0003800000 */
[----:B------:R-:W-:Y:S02]  /*ecc0*/  MOV R5, R11 ;  /* 0x0000000b00057202 */ /* 0x000fe40000000f00 */
[----:B------:R-:W-:-:S07]  /*ecd0*/  MOV R21, 0xecf0 ;  /* 0x0000ecf000157802 */ /* 0x000fce0000000f00 */
[----:B-1----:R-:W-:Y:S05]  /*ece0*/  CALL.REL.NOINC `($__internal_0_$__cuda_sm20_rcp_rn_f32_slowpath) ;  /* 0x0000005000c07944 */ /* 0x002fea0003c00000 */
[----:B------:R-:W-:Y:S05]  /*ecf0*/  BRA `(.L_x_57) ;  /* 0x0000000000107947 */ /* 0x000fea0003800000 */
.L_x_56:
[----:B------:R-:W2:Y:S02]  /*ed00*/  MUFU.RCP R4, R11 ;  /* 0x0000000b00047308 */ /* 0x000ea40000001000 */
[----:B--2---:R-:W-:-:S04]  /*ed10*/  FFMA R5, R11, R4, -1 ;  /* 0xbf8000000b057423 */ /* 0x004fc80000000004 */
[----:B------:R-:W-:-:S04]  /*ed20*/  FADD.FTZ R5, -R5, -RZ ;  /* 0x800000ff05057221 */ /* 0x000fc80000010100 */
[----:B------:R-:W-:-:S07]  /*ed30*/  FFMA R13, R4, R5, R4 ;  /* 0x00000005040d7223 */ /* 0x000fce0000000004 */
.L_x_57:
[----:B------:R-:W-:Y:S05]  /*ed40*/  BSYNC B1 ;  /* 0x0000000000017941 */ /* 0x000fea0003800000 */
.L_x_55:
[----:B------:R-:W-:Y:S01]  /*ed50*/  FSETP.GEU.AND P0, PT, |R11|, 1.175494350822287508e-38, PT ;  /* 0x008000000b00780b */ /* 0x000fe20003f0e200 */
[----:B------:R-:W-:-:S12]  /*ed60*/  ULDC UR4, c[0x0][0x600] ;  /* 0x0001800000047ab9 */ /* 0x000fd80000000800 */
[----:B------:R-:W-:-:S04]  /*ed70*/  @!P0 FMUL R11, R11, 16777216 ;  /* 0x4b8000000b0b8820 */ /* 0x000fc80000400000 */
[----:B------:R-:W2:Y:S02]  /*ed80*/  MUFU.LG2 R4, R11 ;  /* 0x0000000b00047308 */ /* 0x000ea40000000c00 */
[----:B--2---:R-:W-:-:S04]  /*ed90*/  @!P0 FADD R4, R4, -24 ;  /* 0xc1c0000004048421 */ /* 0x004fc80000000000 */
[----:B------:R-:W-:-:S04]  /*eda0*/  FMUL R4, R4, 0.69314718246459960938 ;  /* 0x3f31721804047820 */ /* 0x000fc80000400000 */
[----:B------:R-:W-:-:S07]  /*edb0*/  FFMA R6, R7, UR4, R4 ;  /* 0x0000000407067c23 */ /* 0x000fce0008000004 */
.L_x_54:
[----:B------:R-:W-:Y:S05]  /*edc0*/  BSYNC B0 ;  /* 0x0000000000007941 */ /* 0x000fea0003800000 */
.L_x_53:
[----:B------:R-:W-:Y:S01]  /*edd0*/  FSETP.NE.AND P0, PT, R24, -R25, PT ;  /* 0x800000191800720b */ /* 0x000fe20003f05000 */
[----:B------:R-:W-:Y:S01]  /*ede0*/  ULDC UR4, c[0x0][0x608] ;  /* 0x0001820000047ab9 */ /* 0x000fe20000000800 */
[----:B------:R-:W-:Y:S01]  /*edf0*/  BSSY B0, `(.L_x_58) ;  /* 0x0000051000007945 */ /* 0x000fe20003800000 */
[----:B------:R-:W-:-:S04]  /*ee00*/  FMUL R13, R13, UR4 ;  /* 0x000000040d0d7c20 */ /* 0x000fc80008400000 */
        /* <DEDUP_REMOVED lines=56> */
[----:B------:R-:W-:Y:S06]  /*f190*/  @!P0 BRA `(.L_x_59) ;  /* 0x0000000000588947 */ /* 0x000fec0003800000 */
        /* <DEDUP_REMOVED lines=8> */
[----:B------:R-:W-:Y:S01]  /*f220*/  MOV R12, R13 ;  /* 0x0000000d000c7202 */ /* 0x000fe20000000f00 */
[----:B------:R-:W-:Y:S06]  /*f230*/  BRA `(.L_x_62) ;  /* 0x0000000000107947 */ /* 0x000fec0003800000 */
.L_x_61:
[----:B------:R-:W2:Y:S02]  /*f240*/  MUFU.RCP R12, R9 ;  /* 0x00000009000c7308 */ /* 0x000ea40000001000 */
[----:B--2---:R-:W-:-:S04]  /*f250*/  FFMA R4, R9, R12, -1 ;  /* 0xbf80000009047423 */ /* 0x004fc8000000000c */
[----:B------:R-:W-:-:S04]  /*f260*/  FADD.FTZ R5, -R4, -RZ ;  /* 0x800000ff04057221 */ /* 0x000fc80000010100 */
[----:B------:R-:W-:-:S07]  /*f270*/  FFMA R12, R12, R5, R12 ;  /* 0x000000050c0c7223 */ /* 0x000fce000000000c */
.L_x_62:
[----:B------:R-:W-:Y:S05]  /*f280*/  BSYNC B1 ;  /* 0x0000000000017941 */ /* 0x000fea0003800000 */
.L_x_60:
[----:B------:R-:W-:Y:S01]  /*f290*/  FSETP.GEU.AND P0, PT, |R9|, 1.175494350822287508e-38, PT ;  /* 0x008000000900780b */ /* 0x000fe20003f0e200 */
[----:B------:R-:W-:-:S12]  /*f2a0*/  ULDC UR4, c[0x0][0x600] ;  /* 0x0001800000047ab9 */ /* 0x000fd80000000800 */
[----:B------:R-:W-:-:S04]  /*f2b0*/  @!P0 FMUL R9, R9, 16777216 ;  /* 0x4b80000009098820 */ /* 0x000fc80000400000 */
[----:B------:R-:W2:Y:S02]  /*f2c0*/  MUFU.LG2 R4, R9 ;  /* 0x0000000900047308 */ /* 0x000ea40000000c00 */
[----:B--2---:R-:W-:-:S04]  /*f2d0*/  @!P0 FADD R4, R4, -24 ;  /* 0xc1c0000004048421 */ /* 0x004fc80000000000 */
[----:B------:R-:W-:-:S04]  /*f2e0*/  FMUL R5, R4, 0.69314718246459960938 ;  /* 0x3f31721804057820 */ /* 0x000fc80000400000 */
[----:B------:R-:W-:-:S07]  /*f2f0*/  FFMA R8, R10, UR4, R5 ;  /* 0x000000040a087c23 */ /* 0x000fce0008000005 */
.L_x_59:
[----:B------:R-:W-:Y:S05]  /*f300*/  BSYNC B0 ;  /* 0x0000000000007941 */ /* 0x000fea0003800000 */
.L_x_58:
[----:B------:R-:W-:Y:S01]  /*f310*/  R2UR UR5, R0 ;  /* 0x00000000000572ca */ /* 0x000fe200000e0000 */
[----:B------:R-:W-:Y:S01]  /*f320*/  UISETP.NE.AND UP0, UPT, UR61, 0x1, UPT ;  /* 0x000000013d00788c */ /* 0x000fe2000bf05270 */
[----:B------:R-:W-:Y:S01]  /*f330*/  SHF.L.U32 R4, R23, 0x1f, RZ ;  /* 0x0000001f17047819 */ /* 0x000fe200000006ff */
[----:B------:R-:W-:Y:S01]  /*f340*/  UISETP.NE.AND UP1, UPT, UR61, 0x2, UPT ;  /* 0x000000023d00788c */ /* 0x000fe2000bf25270 */
[----:B------:R-:W-:Y:S01]  /*f350*/  LOP3.LUT P0, RZ, R2, 0x3, RZ, 0xc0, !PT ;  /* 0x0000000302ff7812 */ /* 0x000fe2000780c0ff */
[----:B------:R-:W-:Y:S02]  /*f360*/  ULDC UR4, c[0x0][0x608] ;  /* 0x0001820000047ab9 */ /* 0x000fe40000000800 */
[----:B------:R-:W-:-:S04]  /*f370*/  FMUL R12, R12, UR4 ;  /* 0x000000040c0c7c20 */ /* 0x000fc80008400000 */
[-C--:B------:R-:W-:Y:S01]  /*f380*/  FMUL R186, R186, R12.reuse ;  /* 0x0000000cbaba7220 */ /* 0x080fe20000400000 */
[----:B------:R-:W-:Y:S01]  /*f390*/  @!UP0 ULOP3.LUT UP2, URZ, UR45, 0x2, URZ, 0xc0, !UPT ;  /* 0x000000022d3f8892 */ /* 0x000fe2000f84c03f */
[----:B------:R-:W2:Y:S01]  /*f3a0*/  SYNCS.PHASECHK.TRANS64.TRYWAIT P1, [UR5+0x8], R4 ;  /* 0x00000804ff0075a7 */ /* 0x000ea20008020145 */
[----:B------:R-:W-:Y:S01]  /*f3b0*/  @!UP0 ULOP3.LUT UR45, UR45, 0x1, URZ, 0xc0, !UPT ;  /* 0x000000012d2d8892 */ /* 0x000fe2000f8ec03f */
[-C--:B------:R-:W-:Y:S01]  /*f3c0*/  FMUL R187, R187, R12.reuse ;  /* 0x0000000cbbbb7220 */ /* 0x080fe20000400000 */
[----:B------:R-:W-:Y:S01]  /*f3d0*/  @!UP0 USEL UR4, URZ, 0x1, UP2 ;  /* 0x000000013f048887 */ /* 0x000fe20009000000 */
[-C--:B------:R-:W-:Y:S01]  /*f3e0*/  FMUL R190, R190, R12.reuse ;  /* 0x0000000cbebe7220 */ /* 0x080fe20000400000 */
[----:B------:R-:W-:Y:S01]  /*f3f0*/  @!UP1 UIADD3 UR5, UR45, 0x1, URZ ;  /* 0x000000012d059890 */ /* 0x000fe2000fffe03f */
[-C--:B------:R-:W-:Y:S01]  /*f400*/  FMUL R191, R191, R12.reuse ;  /* 0x0000000cbfbf7220 */ /* 0x080fe20000400000 */
[----:B------:R-:W-:Y:S01]  /*f410*/  @!UP0 ULOP3.LUT UR60, UR60, UR4, URZ, 0x3c, !UPT ;  /* 0x000000043c3c8292 */ /* 0x000fe2000f8e3c3f */
[-C--:B------:R-:W-:Y:S01]  /*f420*/  FMUL R194, R194, R12.reuse ;  /* 0x0000000cc2c27220 */ /* 0x080fe20000400000 */
[----:B------:R-:W-:Y:S01]  /*f430*/  @!UP1 UISETP.GT.U32.AND UP2, UPT, UR5, 0x1, UPT ;  /* 0x000000010500988c */ /* 0x000fe2000bf44070 */
[-C--:B------:R-:W-:Y:S01]  /*f440*/  FMUL R195, R195, R12.reuse ;  /* 0x0000000cc3c37220 */ /* 0x080fe20000400000 */
[----:B------:R-:W-:Y:S01]  /*f450*/  @!UP1 ULOP3.LUT UR45, UR45, 0x1, URZ, 0xc, !UPT ;  /* 0x000000012d2d9892 */ /* 0x000fe2000f8e0c3f */
[-C--:B------:R-:W-:Y:S01]  /*f460*/  FMUL R198, R198, R12.reuse ;  /* 0x0000000cc6c67220 */ /* 0x080fe20000400000 */
[----:B------:R-:W-:Y:S01]  /*f470*/  @!UP1 USEL UR4, URZ, 0x1, !UP2 ;  /* 0x000000013f049887 */ /* 0x000fe2000d000000 */
[-C--:B------:R-:W-:Y:S01]  /*f480*/  FMUL R199, R199, R12.reuse ;  /* 0x0000000cc7c77220 */ /* 0x080fe20000400000 */
[-C--:B------:R-:W-:Y:S01]  /*f490*/  FMUL R170, R170, R12.reuse ;  /* 0x0000000caaaa7220 */ /* 0x080fe20000400000 */
[-C--:B------:R-:W-:Y:S01]  /*f4a0*/  FMUL R171, R171, R12.reuse ;  /* 0x0000000cabab7220 */ /* 0x080fe20000400000 */
[----:B------:R-:W-:Y:S01]  /*f4b0*/  @!UP1 ULOP3.LUT UR60, UR60, UR4, URZ, 0x3c, !UPT ;  /* 0x000000043c3c9292 */ /* 0x000fe2000f8e3c3f */
        /* <DEDUP_REMOVED lines=30> */
[----:B--2---:R-:W-:Y:S06]  /*f6a0*/  @!P1 BRA `(.L_x_63) ;  /* 0x0000004400549947 */ /* 0x004fec0003800000 */
.L_x_137:
[----:B------:R-:W-:Y:S01]  /*f6b0*/  R2UR UR4, R3 ;  /* 0x00000000030472ca */ /* 0x000fe200000e0000 */
[----:B------:R-:W-:-:S12]  /*f6c0*/  BSSY B0, `(.L_x_64) ;  /* 0x000001c000007945 */ /* 0x000fd80003800000 */
[----:B------:R-:W-:Y:S01]  /*f6d0*/  USHF.L.U32 UR42, UR4, 0x6, URZ ;  /* 0x00000006042a7899 */ /* 0x000fe2000800063f */
[----:B------:R-:W-:Y:S11]  /*f6e0*/  @P0 BRA `(.L_x_65) ;  /* 0x0000000000640947 */ /* 0x000ff60003800000 */
[----:B------:R-:W3:Y:S01]  /*f6f0*/  LDC R10, c[0x0][0xa10] ;  /* 0x00028400ff0a7b82 */ /* 0x000ee20000000800 */
[----:B------:R-:W-:Y:S01]  /*f700*/  LOP3.LUT R0, R2, 0x60, RZ, 0xc0, !PT ;  /* 0x0000006002007812 */ /* 0x000fe200078ec0ff */
[----:B------:R-:W-:Y:S01]  /*f710*/  ULDC UR4, c[0x0][0x288] ;  /* 0x0000a20000047ab9 */ /* 0x000fe20000000800 */
[----:B------:R-:W-:Y:S01]  /*f720*/  SHF.R.U32.HI R3, RZ, 0x2, R2 ;  /* 0x00000002ff037819 */ /* 0x000fe20000011602 */
[----:B------:R-:W-:Y:S01]  /*f730*/  ULDC.64 UR6, c[0x0][0x208] ;  /* 0x0000820000067ab9 */ /* 0x000fe20000000a00 */
[----:B------:R-:W-:Y:S02]  /*f740*/  SHF.R.U32.HI R0, RZ, 0x5, R0 ;  /* 0x00000005ff007819 */ /* 0x000fe40000011600 */
[----:B------:R-:W-:Y:S01]  /*f750*/  IADD3 R7, RZ, -UR46, RZ ;  /* 0x8000002eff077c10 */ /* 0x000fe2000fffe0ff */
[----:B--2---:R-:W2:Y:S01]  /*f760*/  LDC.64 R4, c[0x0][0x688] ;  /* 0x0001a200ff047b82 */ /* 0x004ea20000000a00 */
[----:B------:R-:W-:Y:S02]  /*f770*/  LOP3.LUT R3, R3, 0x7, RZ, 0xc0, !PT ;  /* 0x0000000703037812 */ /* 0x000fe400078ec0ff */
[----:B------:R-:W-:-:S04]  /*f780*/  SHF.L.U32 R0, R0, 0x4, RZ ;  /* 0x0000000400007819 */ /* 0x000fc800000006ff */
[----:B------:R-:W-:Y:S01]  /*f790*/  LOP3.LUT R3, R0, 0xfffffff0, R3, 0xe2, !PT ;  /* 0xfffffff000037812 */ /* 0x000fe200078ee203 */
[----:B---3--:R-:W-:-:S04]  /*f7a0*/  IMAD R7, R10, R7, UR47 ;  /* 0x0000002f0a077e24 */ /* 0x008fc8000f8e0207 */
[----:B--2---:R-:W-:Y:S01]  /*f7b0*/  IMAD R4, R7, R4, UR42 ;  /* 0x0000002a07047e24 */ /* 0x004fe2000f8e0204 */
[----:B------:R-:W-:-:S03]  /*f7c0*/  IADD3 R7, R3, UR42, RZ ;  /* 0x0000002a03077c10 */ /* 0x000fc6000fffe0ff */
[----:B------:R-:W-:Y:S01]  /*f7d0*/  IMAD R4, R5, UR44, R4 ;  /* 0x0000002c05047c24 */ /* 0x000fe2000f8e0204 */
[C---:B------:R-:W-:Y:S02]  /*f7e0*/  IADD3 R0, R7.reuse, 0x8, RZ ;  /* 0x0000000807007810 */ /* 0x040fe40007ffe0ff */
[----:B------:R-:W-:Y:S02]  /*f7f0*/  ISETP.GE.U32.AND P0, PT, R7, UR4, PT ;  /* 0x0000000407007c0c */ /* 0x000fe4000bf06070 */
[----:B------:R-:W-:Y:S02]  /*f800*/  IADD3 R3, P2, R3, R4, RZ ;  /* 0x0000000403037210 */ /* 0x000fe40007f5e0ff */
[----:B------:R-:W-:Y:S01]  /*f810*/  ISETP.GE.U32.AND P1, PT, R0, UR4, PT ;  /* 0x0000000400007c0c */ /* 0x000fe2000bf26070 */
[----:B------:R-:W-:Y:S01]  /*f820*/  ULDC.64 UR4, c[0x0][0x680] ;  /* 0x0001a00000047ab9 */ /* 0x000fe20000000a00 */
[----:B------:R-:W-:Y:S02]  /*f830*/  LEA.HI.X.SX32 R0, R4, RZ, 0x1, P2 ;  /* 0x000000ff04007211 */ /* 0x000fe400010f0eff */
[----:B------:R-:W-:-:S04]  /*f840*/  LEA R4, P2, R3, UR4, 0x2 ;  /* 0x0000000403047c11 */ /* 0x000fc8000f8410ff */
[----:B------:R-:W-:-:S05]  /*f850*/  LEA.HI.X R5, R3, UR5, R0, 0x2, P2 ;  /* 0x0000000503057c11 */ /* 0x000fca00090f1400 */
[----:B------:R3:W-:Y:S04]  /*f860*/  @!P0 STG.E desc[UR6][R4.64], R6 ;  /* 0x0000000604008986 */ /* 0x0007e8000c101906 */
[----:B------:R3:W-:Y:S02]  /*f870*/  @!P1 STG.E desc[UR6][R4.64+0x20], R8 ;  /* 0x0000200804009986 */ /* 0x0007e4000c101906 */
.L_x_65:
[----:B------:R-:W-:Y:S05]  /*f880*/  BSYNC B0 ;  /* 0x0000000000007941 */ /* 0x000fea0003800000 */
.L_x_64:
[----:B------:R-:W-:Y:S01]  /*f890*/  ULDC.64 UR4, c[0x0][0x730] ;  /* 0x0001cc0000047ab9 */ /* 0x000fe20000000a00 */
[-C--:B------:R-:W-:Y:S01]  /*f8a0*/  FMUL R106, R106, R12.reuse ;  /* 0x0000000c6a6a7220 */ /* 0x080fe20000400000 */
[----:B------:R-:W-:Y:S01]  /*f8b0*/  ISETP.NE.U32.AND P0, PT, RZ, UR4, PT ;  /* 0x00000004ff007c0c */ /* 0x000fe2000bf05070 */
[-C--:B------:R-:W-:Y:S01]  /*f8c0*/  FMUL R107, R107, R12.reuse ;  /* 0x0000000c6b6b7220 */ /* 0x080fe20000400000 */
[-C--:B------:R-:W-:Y:S01]  /*f8d0*/  FMUL R110, R110, R12.reuse ;  /* 0x0000000c6e6e7220 */ /* 0x080fe20000400000 */
[-C--:B------:R-:W-:Y:S01]  /*f8e0*/  FMUL R111, R111, R12.reuse ;  /* 0x0000000c6f6f7220 */ /* 0x080fe20000400000 */
[----:B------:R-:W-:Y:S01]  /*f8f0*/  ISETP.NE.AND.EX P0, PT, RZ, UR5, PT, P0 ;  /* 0x00000005ff007c0c */ /* 0x000fe2000bf05300 */
        /* <DEDUP_REMOVED lines=12> */
[----:B------:R-:W-:Y:S06]  /*f9c0*/  @P0 BRA `(.L_x_66) ;  /* 0x0000000000280947 */ /* 0x000fec0003800000 */
[----:B------:R-:W-:Y:S02]  /*f9d0*/  ULDC.64 UR4, c[0x0][0x728] ;  /* 0x0001ca0000047ab9 */ /* 0x000fe40000000a00 */
[----:B------:R-:W-:-:S04]  /*f9e0*/  ISETP.NE.U32.AND P0, PT, RZ, UR4, PT ;  /* 0x00000004ff007c0c */ /* 0x000fc8000bf05070 */
[----:B------:R-:W-:-:S13]  /*f9f0*/  ISETP.NE.AND.EX P0, PT, RZ, UR5, PT, P0 ;  /* 0x00000005ff007c0c */ /* 0x000fda000bf05300 */
[----:B------:R-:W-:Y:S05]  /*fa00*/  @!P0 BRA `(.L_x_67) ;  /* 0x0000000000108947 */ /* 0x000fea0003800000 */
[----:B--23--:R-:W2:Y:S01]  /*fa10*/  LDC.64 R4, c[0x0][0x728] ;  /* 0x0001ca00ff047b82 */ /* 0x00cea20000000a00 */
[----:B------:R-:W-:Y:S02]  /*fa20*/  ULDC.64 UR4, c[0x0][0x208] ;  /* 0x0000820000047ab9 */ /* 0x000fe40000000a00 */
[----:B--2---:R4:W5:Y:S01]  /*fa30*/  LDG.E R19, desc[UR4][R4.64] ;  /* 0x0000000404137981 */ /* 0x004962000c1e1900 */
[----:B------:R-:W-:Y:S05]  /*fa40*/  BRA `(.L_x_66) ;  /* 0x0000000000087947 */ /* 0x000fea0003800000 */
.L_x_67:
[----:B------:R-:W-:Y:S02]  /*fa50*/  ULDC UR4, c[0x0][0x720] ;  /* 0x0001c80000047ab9 */ /* 0x000fe40000000800 */
[----:B------:R-:W-:-:S07]  /*fa60*/  MOV R19, UR4 ;  /* 0x0000000400137c02 */ /* 0x000fce0008000f00 */
.L_x_66:
[----:B------:R-:W-:-:S04]  /*fa70*/  MOV R0, RZ ;  /* 0x000000ff00007202 */ /* 0x000fc80000000f00 */
[----:B------:R-:W-:-:S13]  /*fa80*/  LOP3.LUT P0, RZ, R0, 0x1bf, RZ, 0xc0, !PT ;  /* 0x000001bf00ff7812 */ /* 0x000fda000780c0ff */
[----:B------:R-:W-:Y:S05]  /*fa90*/  @!P0 BRA `(.L_x_68) ;  /* 0x0000000000408947 */ /* 0x000fea0003800000 */
[----:B------:R-:W-:Y:S01]  /*faa0*/  MOV R14, 0x0 ;  /* 0x00000000000e7802 */ /* 0x000fe20000000f00 */
[----:B------:R-:W-:Y:S01]  /*fab0*/  ULDC.64 UR4, c[0x4][0x70] ;  /* 0x01001c0000047ab9 */ /* 0x000fe20000000a00 */
[----:B------:R-:W-:Y:S01]  /*fac0*/  ULDC.64 UR6, c[0x4][0x8] ;  /* 0x0100020000067ab9 */ /* 0x000fe20000000a00 */
[----:B--234-:R-:W-:Y:S02]  /*fad0*/  MOV R4, UR4 ;  /* 0x0000000400047c02 */ /* 0x01cfe40008000f00 */
[----:B------:R-:W-:Y:S01]  /*fae0*/  MOV R5, UR5 ;  /* 0x0000000500057c02 */ /* 0x000fe20008000f00 */
[----:B------:R-:W2:Y:S01]  /*faf0*/  LDC.64 R14, c[0x4][R14] ;  /* 0x010000000e0e7b82 */ /* 0x000ea20000000a00 */
[----:B------:R-:W-:Y:S01]  /*fb00*/  ULDC.64 UR4, c[0x4][0x78] ;  /* 0x01001e0000047ab9 */ /* 0x000fe20000000a00 */
[----:B------:R-:W-:Y:S02]  /*fb10*/  MOV R10, UR6 ;  /* 0x00000006000a7c02 */ /* 0x000fe40008000f00 */
[----:B------:R-:W-:-:S02]  /*fb20*/  MOV R6, UR4 ;  /* 0x0000000400067c02 */ /* 0x000fc40008000f00 */
[----:B------:R-:W-:Y:S02]  /*fb30*/  MOV R7, UR5 ;  /* 0x0000000500077c02 */ /* 0x000fe40008000f00 */
[----:B------:R-:W-:Y:S02]  /*fb40*/  MOV R11, UR7 ;  /* 0x00000007000b7c02 */ /* 0x000fe40008000f00 */
[----:B------:R-:W-:Y:S02]  /*fb50*/  MOV R8, 0x70 ;  /* 0x0000007000087802 */ /* 0x000fe40000000f00 */
[----:B------:R-:W-:Y:S02]  /*fb60*/  MOV R12, 0x1 ;  /* 0x00000001000c7802 */ /* 0x000fe40000000f00 */
[----:B------:R-:W-:-:S07]  /*fb70*/  MOV R13, RZ ;  /* 0x000000ff000d7202 */ /* 0x000fce0000000f00 */
[----:B------:R-:W-:-:S07]  /*fb80*/  LEPC R20, `(.L_x_68) ;  /* 0x000000001014794e */ /* 0x000fce0000000000 */
[----:B-12--5:R-:W-:Y:S05]  /*fb90*/  CALL.ABS.NOINC R14 ;  /* 0x000000000e007343 */ /* 0x026fea0003c00000 */
.L_x_68:
[----:B------:R-:W-:Y:S02]  /*fba0*/  MOV R24, UR37 ;  /* 0x0000002500187c02 */ /* 0x000fe40008000f00 */
[----:B------:R-:W-:-:S05]  /*fbb0*/  MOV R3, UR61 ;  /* 0x0000003d00037c02 */ /* 0x000fca0008000f00 */
[----:B------:R-:W-:-:S05]  /*fbc0*/  IMAD R24, R3, 0x2200, R24 ;  /* 0x0000220003187824 */ /* 0x000fca00078e0218 */
[----:B------:R-:W-:-:S04]  /*fbd0*/  IADD3 R25, R24, 0x51e00, RZ ;  /* 0x00051e0018197810 */ /* 0x000fc80007ffe0ff */
        /* <DEDUP_REMOVED lines=18> */
.L_x_69:
[C---:B------:R-:W-:Y:S01]  /*fd00*/  SHF.L.U32 R0, R2.reuse, 0x4, RZ ;  /* 0x0000000402007819 */ /* 0x040fe200000006ff */
[----:B------:R-:W-:Y:S01]  /*fd10*/  ULDC.64 UR4, c[0x0][0x730] ;  /* 0x0001cc0000047ab9 */ /* 0x000fe20000000a00 */
[----:B------:R-:W-:Y:S02]  /*fd20*/  SHF.L.U32 R3, R2, 0x5, RZ ;  /* 0x0000000502037819 */ /* 0x000fe400000006ff */
[----:B------:R-:W-:Y:S02]  /*fd30*/  LOP3.LUT R0, R0, 0x600, RZ, 0xc0, !PT ;  /* 0x0000060000007812 */ /* 0x000fe400078ec0ff */
[----:B--234-:R-:W-:Y:S02]  /*fd40*/  SHF.R.U32.HI R5, RZ, 0x1, R2 ;  /* 0x00000001ff057819 */ /* 0x01cfe40000011602 */
[----:B------:R-:W-:Y:S02]  /*fd50*/  LOP3.LUT R4, R3, 0xc0, RZ, 0xc0, !PT ;  /* 0x000000c003047812 */ /* 0x000fe400078ec0ff */
[----:B------:R-:W-:-:S02]  /*fd60*/  LOP3.LUT R0, R0, 0x20, R3, 0xf8, !PT ;  /* 0x0000002000007812 */ /* 0x000fc400078ef803 */
[----:B------:R-:W-:Y:S02]  /*fd70*/  LOP3.LUT R5, R4, 0x8, R5, 0xf8, !PT ;  /* 0x0000000804057812 */ /* 0x000fe400078ef805 */
[----:B------:R-:W-:Y:S02]  /*fd80*/  LOP3.LUT R4, R0, 0x100, R3, 0xf8, !PT ;  /* 0x0000010000047812 */ /* 0x000fe400078ef803 */
[----:B------:R-:W-:Y:S02]  /*fd90*/  LOP3.LUT R0, R2, 0x7f, RZ, 0xc0, !PT ;  /* 0x0000007f02007812 */ /* 0x000fe400078ec0ff */
[----:B------:R-:W-:Y:S01]  /*fda0*/  ISETP.NE.U32.AND P0, PT, RZ, UR4, PT ;  /* 0x00000004ff007c0c */ /* 0x000fe2000bf05070 */
[----:B------:R-:W-:Y:S01]  /*fdb0*/  ULDC UR4, c[0x0][0x720] ;  /* 0x0001c80000047ab9 */ /* 0x000fe20000000800 */
[----:B------:R-:W-:Y:S02]  /*fdc0*/  IADD3 R0, R0, 0x1f, RZ ;  /* 0x0000001f00007810 */ /* 0x000fe40007ffe0ff */
[----:B------:R-:W-:-:S02]  /*fdd0*/  SHF.L.U32 R6, R2, 0x2, RZ ;  /* 0x0000000202067819 */ /* 0x000fc400000006ff */
[----:B------:R-:W-:Y:S02]  /*fde0*/  ISETP.NE.AND.EX P0, PT, RZ, UR5, PT, P0 ;  /* 0x00000005ff007c0c */ /* 0x000fe4000bf05300 */
[----:B------:R-:W-:Y:S02]  /*fdf0*/  ISETP.GT.U32.AND P1, PT, R0, 0x3e, PT ;  /* 0x0000003e0000780c */ /* 0x000fe40003f24070 */
[----:B------:R-:W-:Y:S02]  /*fe00*/  LOP3.LUT R5, R5, 0x18, R6, 0x78, !PT ;  /* 0x0000001805057812 */ /* 0x000fe400078e7806 */
[----:B-----5:R-:W-:Y:S02]  /*fe10*/  FSEL R3, R19, UR4, !P0 ;  /* 0x0000000413037c08 */ /* 0x020fe4000c000000 */
[----:B------:R-:W-:Y:S02]  /*fe20*/  LOP3.LUT R0, R4, R5, RZ, 0xfc, !PT ;  /* 0x0000000504007212 */ /* 0x000fe400078efcff */
[----:B------:R-:W-:Y:S01]  /*fe30*/  LOP3.LUT P0, RZ, R2, 0x4, RZ, 0xc0, !PT ;  /* 0x0000000402ff7812 */ /* 0x000fe2000780c0ff */
        /* <DEDUP_REMOVED lines=16> */
[----:B------:R-:W-:Y:S01]  /*ff40*/  MOV R20, 0x20 ;  /* 0x0000002000147802 */ /* 0x000fe20000000f00 */
        /* <DEDUP_REMOVED lines=104> */
[----:B------:R-:W-:Y:S02]  /*105d0*/  SEL R20, R20, 0xffffffe0, !P0 ;  /* 0xffffffe014147807 */ /* 0x000fe40004000000 */
[C---:B------:R-:W-:Y:S02]  /*105e0*/  LEA R25, R0.reuse, R25, 0x1 ;  /* 0x0000001900197211 */ /* 0x040fe400078e08ff */
[----:B------:R-:W-:Y:S01]  /*105f0*/  LEA R3, R0, R24, 0x1 ;  /* 0x0000001800037211 */ /* 0x000fe200078e08ff */
[----:B------:R-:W-:Y:S06]  /*10600*/  @P1 BRA `(.L_x_70) ;  /* 0x0000000000041947 */ /* 0x000fec0003800000 */
[----:B------:R-:W-:-:S04]  /*10610*/  DEPBAR.LE SB0, 0x1 ;  /* 0x000080400000791a */ /* 0x000fc80000000000 */
.L_x_70:
[----:B------:R-:W-:Y:S05]  /*10620*/  WARPSYNC.ALL ;  /* 0x0000000000007948 */ /* 0x000fea0003800000 */
[----:B------:R-:W-:Y:S01]  /*10630*/  BAR.SYNC.DEFER_BLOCKING 0x1, 0x80 ;  /* 0x0042000000007b1d */ /* 0x000fe20000010000 */
[----:B------:R-:W-:Y:S02]  /*10640*/  IADD3 R0, R25, R20, RZ ;  /* 0x0000001419007210 */ /* 0x000fe40007ffe0ff */
[----:B------:R-:W-:Y:S02]  /*10650*/  F2FP.BF16.F32.PACK_AB R14, R14, R15 ;  /* 0x0000000f0e0e723e */ /* 0x000fe400000010ff */
[----:B------:R-:W-:Y:S01]  /*10660*/  F2FP.BF16.F32.PACK_AB R12, R169, R168 ;  /* 0x000000a8a90c723e */ /* 0x000fe200000010ff */
[----:B------:R-:W-:Y:S01]  /*10670*/  BSSY B0, `(.L_x_71) ;  /* 0x000001e000007945 */ /* 0x000fe20003800000 */
[----:B------:R-:W-:-:S02]  /*10680*/  F2FP.BF16.F32.PACK_AB R13, R13, R170 ;  /* 0x000000aa0d0d723e */ /* 0x000fc400000010ff */
[----:B------:R-:W-:Y:S02]  /*10690*/  F2FP.BF16.F32.PACK_AB R15, R175, R174 ;  /* 0x000000aeaf0f723e */ /* 0x000fe400000010ff */
[----:B------:R-:W-:Y:S02]  /*106a0*/  F2FP.BF16.F32.PACK_AB R28, R28, R21 ;  /* 0x000000151c1c723e */ /* 0x000fe400000010ff */
[----:B------:R-:W-:Y:S02]  /*106b0*/  F2FP.BF16.F32.PACK_AB R29, R29, R178 ;  /* 0x000000b21d1d723e */ /* 0x000fe400000010ff */
[----:B------:R-:W-:Y:S02]  /*106c0*/  F2FP.BF16.F32.PACK_AB R30, R30, R27 ;  /* 0x0000001b1e1e723e */ /* 0x000fe400000010ff */
[----:B------:R-:W-:Y:S02]  /*106d0*/  F2FP.BF16.F32.PACK_AB R31, R31, R182 ;  /* 0x000000b61f1f723e */ /* 0x000fe400000010ff */
[----:B------:R-:W-:Y:S01]  /*106e0*/  IADD3 R20, R20, 0x1000, R25 ;  /* 0x0000100014147810 */ /* 0x000fe20007ffe019 */
[----:B------:R2:W-:Y:S04]  /*106f0*/  STSM.16.M88.4 [R3+0x51e00], R4 ;  /* 0x051e000403007844 */ /* 0x0005e80000000200 */
[----:B------:R2:W-:Y:S01]  /*10700*/  STSM.16.M88.4 [R0], R8 ;  /* 0x0000000800007844 */ /* 0x0005e20000000200 */
[----:B------:R-:W-:Y:S01]  /*10710*/  @!PT LDS RZ, [RZ] ;  /* 0x00000000fffff984 */ /* 0x000fe20000000800 */
[----:B------:R-:W-:Y:S01]  /*10720*/  @!PT LDS RZ, [RZ] ;  /* 0x00000000fffff984 */ /* 0x000fe20000000800 */
[----:B------:R-:W-:Y:S01]  /*10730*/  @!PT LDS RZ, [RZ] ;  /* 0x00000000fffff984 */ /* 0x000fe20000000800 */
[----:B------:R-:W-:Y:S01]  /*10740*/  @!PT LDS RZ, [RZ] ;  /* 0x00000000fffff984 */ /* 0x000fe20000000800 */
[----:B------:R3:W-:Y:S06]  /*10750*/  MEMBAR.ALL.CTA ;  /* 0x0000000000007992 */ /* 0x0007ec0000008000 */
[----:B---3--:R-:W3:Y:S02]  /*10760*/  FENCE.VIEW.ASYNC.S ;  /* 0x00000000000073c6 */ /* 0x008ee40000000000 */
[----:B---3--:R-:W-:Y:S06]  /*10770*/  BAR.SYNC.DEFER_BLOCKING 0x1, 0x80 ;  /* 0x0042000000007b1d */ /* 0x008fec0000010000 */
[----:B------:R-:W-:Y:S05]  /*10780*/  @P1 BRA `(.L_x_72) ;  /* 0x0000000000301947 */ /* 0x000fea0003800000 */
[----:B------:R-:W-:Y:S01]  /*10790*/  R2UR UR40, R24 ;  /* 0x00000000182872ca */ /* 0x000fe200000e0000 */
[----:B------:R-:W-:Y:S01]  /*107a0*/  ULDC.64 UR8, c[0x0][0x198] ;  /* 0x0000660000087ab9 */ /* 0x000fe20000000a00 */
[----:B------:R-:W-:Y:S02]  /*107b0*/  UIADD3 UR43, -UR46, URZ, URZ ;  /* 0x0000003f2e2b7290 */ /* 0x000fe4000fffe13f */
[----:B------:R-:W-:Y:S01]  /*107c0*/  UIADD3 UR6, UP0, UR8, 0x670, URZ ;  /* 0x0000067008067890 */ /* 0x000fe2000ff1e03f */
[----:B------:R-:W-:Y:S01]  /*107d0*/  ULDC UR4, c[0x0][0xa10] ;  /* 0x0002840000047ab9 */ /* 0x000fe20000000800 */
[----:B------:R-:W-:Y:S01]  /*107e0*/  UMOV UR41, URZ ;  /* 0x0000003f00297c82 */ /* 0x000fe20008000000 */
[----:B------:R-:W-:Y:S02]  /*107f0*/  UIMAD UR43, UR4, UR43, UR47 ;  /* 0x0000002b042b72a4 */ /* 0x000fe4000f8e022f */
[----:B------:R-:W-:-:S04]  /*10800*/  UIADD3.X UR7, URZ, UR9, URZ, UP0, !UPT ;  /* 0x000000093f077290 */ /* 0x000fc800087fe43f */
[----:B------:R-:W-:-:S09]  /*10810*/  UIADD3 UR40, UR40, 0x51e00, URZ ;  /* 0x00051e0028287890 */ /* 0x000fd2000fffe03f */
[----:B------:R3:W-:Y:S01]  /*10820*/  UTMASTG.4D [UR40], [UR6] ;  /* 0x00000028060073b5 */ /* 0x0007e20008018000 */
[----:B------:R0:W-:Y:S01]  /*10830*/  UTMACMDFLUSH ;  /* 0x00000000000079b7 */ /* 0x0001e20000000000 */
[----:B---3--:R-:W-:-:S04]  /*10840*/  DEPBAR.LE SB0, 0x1 ;  /* 0x000080400000791a */ /* 0x008fc80000000000 */
.L_x_72:
[----:B------:R-:W-:Y:S05]  /*10850*/  BSYNC B0 ;  /* 0x0000000000007941 */ /* 0x000fea0003800000 */
.L_x_71:
[----:B------:R-:W-:Y:S01]  /*10860*/  BAR.SYNC.DEFER_BLOCKING 0x1, 0x80 ;  /* 0x0042000000007b1d */ /* 0x000fe20000010000 */
[----:B--2---:R-:W-:Y:S02]  /*10870*/  F2FP.BF16.F32.PACK_AB R4, R153, R152 ;  /* 0x000000989904723e */ /* 0x004fe400000010ff */
[----:B------:R-:W-:Y:S02]  /*10880*/  F2FP.BF16.F32.PACK_AB R5, R155, R154 ;  /* 0x0000009a9b05723e */ /* 0x000fe400000010ff */
[----:B------:R-:W-:Y:S01]  /*10890*/  F2FP.BF16.F32.PACK_AB R6, R157, R156 ;  /* 0x0000009c9d06723e */ /* 0x000fe200000010ff */
[----:B------:R-:W-:Y:S01]  /*108a0*/  BSSY B0, `(.L_x_73) ;  /* 0x000001e000007945 */ /* 0x000fe20003800000 */
[----:B------:R-:W-:Y:S02]  /*108b0*/  F2FP.BF16.F32.PACK_AB R7, R159, R158 ;  /* 0x0000009e9f07723e */ /* 0x000fe400000010ff */
[----:B------:R-:W-:Y:S02]  /*108c0*/  F2FP.BF16.F32.PACK_AB R8, R161, R160 ;  /* 0x000000a0a108723e */ /* 0x000fe400000010ff */
[----:B------:R-:W-:-:S02]  /*108d0*/  F2FP.BF16.F32.PACK_AB R9, R163, R162 ;  /* 0x000000a2a309723e */ /* 0x000fc400000010ff */
[----:B------:R-:W-:Y:S02]  /*108e0*/  F2FP.BF16.F32.PACK_AB R10, R165, R164 ;  /* 0x000000a4a50a723e */ /* 0x000fe400000010ff */
[----:B------:R-:W-:Y:S01]  /*108f0*/  F2FP.BF16.F32.PACK_AB R11, R167, R166 ;  /* 0x000000a6a70b723e */ /* 0x000fe200000010ff */
        /* <DEDUP_REMOVED lines=15> */
[----:B------:R-:W-:Y:S01]  /*109f0*/  UMOV UR9, 0x20 ;  /* 0x0000002000097882 */ /* 0x000fe20000000000 */
[----:B------:R-:W-:Y:S02]  /*10a00*/  UIMAD UR11, UR4, UR11, UR47 ;  /* 0x0000000b040b72a4 */ /* 0x000fe4000f8e022f */
[----:B------:R-:W-:Y:S01]  /*10a10*/  UIADD3.X UR7, URZ, UR13, URZ, UP0, !UPT ;  /* 0x0000000d3f077290 */ /* 0x000fe200087fe43f */
[----:B------:R-:W-:-:S03]  /*10a20*/  UMOV UR10, UR42 ;  /* 0x0000002a000a7c82 */ /* 0x000fc60008000000 */
[----:B------:R-:W-:Y:S01]  /*10a30*/  UIADD3 UR8, UR8, 0x52e00, URZ ;  /* 0x00052e0008087890 */ /* 0x000fe2000fffe03f */
[----:B------:R-:W-:-:S08]  /*10a40*/  UMOV UR12, UR44 ;  /* 0x0000002c000c7c82 */ /* 0x000fd00008000000 */
[----:B------:R3:W-:Y:S01]  /*10a50*/  UTMASTG.4D [UR8], [UR6] ;  /* 0x00000008060073b5 */ /* 0x0007e20008018000 */
[----:B------:R0:W-:Y:S01]  /*10a60*/  UTMACMDFLUSH ;  /* 0x00000000000079b7 */ /* 0x0001e20000000000 */
[----:B---3--:R-:W-:-:S04]  /*10a70*/  DEPBAR.LE SB0, 0x1 ;  /* 0x000080400000791a */ /* 0x008fc80000000000 */
.L_x_74:
[----:B------:R-:W-:Y:S05]  /*10a80*/  BSYNC B0 ;  /* 0x0000000000007941 */ /* 0x000fea0003800000 */
.L_x_73:
        /* <DEDUP_REMOVED lines=10> */
[----:B------:R2:W-:Y:S04]  /*10b30*/  STSM.16.M88.4 [R25], R4 ;  /* 0x0000000419007844 */ /* 0x0005e80000000200 */
        /* <DEDUP_REMOVED lines=23> */
.L_x_76:
[----:B------:R-:W-:Y:S05]  /*10cb0*/  BSYNC B0 ;  /* 0x0000000000007941 */ /* 0x000fea0003800000 */
.L_x_75:
[----:B------:R-:W-:Y:S01]  /*10cc0*/  BAR.SYNC.DEFER_BLOCKING 0x1, 0x80 ;  /* 0x0042000000007b1d */ /* 0x000fe20000010000 */
[----:B------:R-:W-:Y:S02]  /*10cd0*/  F2FP.BF16.F32.PACK_AB R128, R129, R128 ;  /* 0x000000808180723e */ /* 0x000fe400000010ff */
[----:B------:R-:W-:Y:S02]  /*10ce0*/  F2FP.BF16.F32.PACK_AB R129, R131, R130 ;  /* 0x000000828381723e */ /* 0x000fe400000010ff */
[----:B--2---:R-:W-:Y:S01]  /*10cf0*/  F2FP.BF16.F32.PACK_AB R4, R121, R120 ;  /* 0x000000787904723e */ /* 0x004fe200000010ff */
        /* <DEDUP_REMOVED lines=30> */
.L_x_78:
[----:B------:R-:W-:Y:S05]  /*10ee0*/  BSYNC B0 ;  /* 0x0000000000007941 */ /* 0x000fea0003800000 */
.L_x_77:
[----:B------:R-:W-:Y:S01]  /*10ef0*/  BAR.SYNC.DEFER_BLOCKING 0x1, 0x80 ;  /* 0x0042000000007b1d */ /* 0x000fe20000010000 */
[----:B------:R-:W-:Y:S02]  /*10f00*/  F2FP.BF16.F32.PACK_AB R104, R105, R104 ;  /* 0x000000686968723e */ /* 0x000fe400000010ff */
        /* <DEDUP_REMOVED lines=15> */
[----:B----4-:R-:W4:Y:S02]  /*11000*/  FENCE.VIEW.ASYNC.S ;  /* 0x00000000000073c6 */ /* 0x010f240000000000 */
[----:B----4-:R-:W-:Y:S06]  /*11010*/  BAR.SYNC.DEFER_BLOCKING 0x1, 0x80 ;  /* 0x0042000000007b1d */ /* 0x010fec0000010000 */
        /* <DEDUP_REMOVED lines=14> */
[----:B----4-:R-:W-:-:S04]  /*11100*/  DEPBAR.LE SB0, 0x1 ;  /* 0x000080400000791a */ /* 0x010fc80000000000 */
.L_x_80:
[----:B------:R-:W-:Y:S05]  /*11110*/  BSYNC B0 ;  /* 0x0000000000007941 */ /* 0x000fea0003800000 */
.L_x_79:
        /* <DEDUP_REMOVED lines=17> */
[----:B-----5:R-:W5:Y:S02]  /*11230*/  FENCE.VIEW.ASYNC.S ;  /* 0x00000000000073c6 */ /* 0x020f640000000000 */
[----:B-----5:R-:W-:Y:S06]  /*11240*/  BAR.SYNC.DEFER_BLOCKING 0x1, 0x80 ;  /* 0x0042000000007b1d */ /* 0x020fec0000010000 */
        /* <DEDUP_REMOVED lines=14> */
[----:B-1----:R-:W-:-:S04]  /*11330*/  DEPBAR.LE SB0, 0x1 ;  /* 0x000080400000791a */ /* 0x002fc80000000000 */
.L_x_82:
[----:B------:R-:W-:Y:S05]  /*11340*/  BSYNC B0 ;  /* 0x0000000000007941 */ /* 0x000fea0003800000 */
.L_x_81:
[----:B------:R-:W-:Y:S06]  /*11350*/  BAR.SYNC.DEFER_BLOCKING 0x1, 0x80 ;  /* 0x0042000000007b1d */ /* 0x000fec0000010000 */
[----:B------:R-:W-:Y:S01]  /*11360*/  BSSY B0, `(.L_x_83) ;  /* 0x0000018000007945 */ /* 0x000fe20003800000 */
[----:B------:R1:W-:Y:S04]  /*11370*/  STSM.16.M88.4 [R25], R88 ;  /* 0x0000005819007844 */ /* 0x0003e80000000200 */
        /* <DEDUP_REMOVED lines=20> */
[----:B------:R1:W-:Y:S02]  /*114c0*/  UTMASTG.4D [UR8], [UR6] ;  /* 0x00000008060073b5 */ /* 0x0003e40008018000 */
[----:B-1----:R0:W-:Y:S02]  /*114d0*/  UTMACMDFLUSH ;  /* 0x00000000000079b7 */ /* 0x0021e40000000000 */
.L_x_84:
[----:B------:R-:W-:Y:S05]  /*114e0*/  BSYNC B0 ;  /* 0x0000000000007941 */ /* 0x000fea0003800000 */
.L_x_83:
[----:B------:R-:W-:Y:S01]  /*114f0*/  ULEA UR4, UR61, 0xfffffff8, 0x3 ;  /* 0xfffffff83d047891 */ /* 0x000fe2000f8e183f */
[----:B------:R-:W-:-:S04]  /*11500*/  DEPBAR.LE SB0, 0x0 ;  /* 0x000080000000791a */ /* 0x000fc80000000000 */
[----:B------:R-:W-:Y:S01]  /*11510*/  ULOP3.LUT UR4, UR4, 0x8, URZ, 0xc0, !UPT ;  /* 0x0000000804047892 */ /* 0x000fe2000f8ec03f */
[----:B------:R-:W-:-:S03]  /*11520*/  LOP3.LUT R23, R23, 0x1, RZ, 0x3c, !PT ;  /* 0x0000000117177812 */ /* 0x000fc600078e3cff */
[----:B------:R-:W-:-:S06]  /*11530*/  ULOP3.LUT UR4, UR4, 0x18, URZ, 0x3c, !UPT ;  /* 0x0000001804047892 */ /* 0x000fcc000f8e3c3f */
[----:B-1-3--:R-:W-:Y:S01]  /*11540*/  MOV R0, UR4 ;  /* 0x0000000400007c02 */ /* 0x00afe20008000f00 */
[----:B------:R-:W-:Y:S02]  /*11550*/  ULDC UR4, c[0x0][0xc] ;  /* 0x0000030000047ab9 */ /* 0x000fe40000000800 */
[----:B------:R-:W-:Y:S01]  /*11560*/  IADD3 R17, R17, UR4, RZ ;  /* 0x0000000411117c10 */ /* 0x000fe2000fffe0ff */
[----:B------:R-:W-:Y:S01]  /*11570*/  ULDC UR4, c[0x0][0xa00] ;  /* 0x0002800000047ab9 */ /* 0x000fe20000000800 */
[----:B------:R1:W-:Y:S02]  /*11580*/  SYNCS.ARRIVE.TRANS64.A1T0 RZ, [R0+UR37+0x58490], RZ ;  /* 0x058490ff00ff79a7 */ /* 0x0003e40008100025 */
[----:B------:R-:W-:-:S13]  /*11590*/  ISETP.GE.AND P0, PT, R17, UR4, PT ;  /* 0x0000000411007c0c */ /* 0x000fda000bf06270 */
[----:B-1----:R-:W-:Y:S05]  /*115a0*/  @!P0 BRA `(.L_x_85) ;  /* 0xfffffef400d08947 */ /* 0x002fea000383ffff */
[----:B------:R-:W-:Y:S05]  /*115b0*/  EXIT ;  /* 0x000000000000794d */ /* 0x000fea0003800000 */
.L_x_6:
[----:B------:R-:W-:-:S08]  /*115c0*/  NOP ;  /* 0x0000000000007918 */ /* 0x000fd00000000000 */
[----:B------:R-:W2:-:S00]  /*115d0*/  USETMAXREG.DEALLOC.CTAPOOL 0x18 ;  /* 0x00000018000079c8 */ /* 0x000e8000080e0500 */
[----:B------:R-:W-:-:S13]  /*115e0*/  PLOP3.LUT P3, PT, PT, PT, UP0, 0x80, 0x0 ;  /* 0x000000000000781c */ /* 0x000fda0003f6f008 */
[----:B--2---:R-:W-:Y:S05]  /*115f0*/  @!P3 BRA `(.L_x_86) ;  /* 0x0000000c0038b947 */ /* 0x004fea0003800000 */
[----:B------:R-:W-:-:S13]  /*11600*/  PLOP3.LUT P2, PT, PT, PT, UP1, 0x80, 0x0 ;  /* 0x000000000000781c */ /* 0x000fda0003f4f018 */
[----:B-1----:R-:W-:Y:S05]  /*11610*/  @P2 EXIT ;  /* 0x000000000000294d */ /* 0x002fea0003800000 */
[----:B------:R-:W-:Y:S02]  /*11620*/  ULDC UR4, c[0x0][0xa00] ;  /* 0x0002800000047ab9 */ /* 0x000fe40000000800 */
[----:B------:R-:W-:-:S13]  /*11630*/  ISETP.GE.AND P2, PT, R17, UR4, PT ;  /* 0x0000000411007c0c */ /* 0x000fda000bf46270 */
[----:B------:R-:W-:Y:S05]  /*11640*/  @P2 EXIT ;  /* 0x000000000000294d */ /* 0x000fea0003800000 */
[----:B------:R-:W-:Y:S01]  /*11650*/  R2UR UR4, R16 ;  /* 0x00000000100472ca */ /* 0x000fe200000e0000 */
[----:B------:R-:W-:Y:S01]  /*11660*/  BSSY B0, `(.L_x_87) ;  /* 0x00000c6000007945 */ /* 0x000fe20003800000 */
[----:B------:R-:W-:Y:S01]  /*11670*/  LOP3.LUT P2, RZ, R2, 0x1f, RZ, 0xc0, !PT ;  /* 0x0000001f02ff7812 */ /* 0x000fe2000784c0ff */
[----:B------:R-:W-:Y:S01]  /*11680*/  ULDC UR25, c[0x0][0xc] ;  /* 0x0000030000197ab9 */ /* 0x000fe20000000800 */
[----:B------:R-:W-:Y:S01]  /*11690*/  MOV R4, 0x1 ;  /* 0x0000000100047802 */ /* 0x000fe20000000f00 */
[----:B------:R-:W-:Y:S01]  /*116a0*/  ULDC.64 UR22, c[0x0][0x198] ;  /* 0x0000660000167ab9 */ /* 0x000fe20000000a00 */
[----:B------:R-:W-:Y:S01]  /*116b0*/  PLOP3.LUT P0, PT, P2, P0, PT, 0x2a, 0x0 ;  /* 0x000000000000781c */ /* 0x000fe20001700572 */
[----:B------:R-:W-:Y:S01]  /*116c0*/  ULDC UR26, c[0x0][0xa00] ;  /* 0x00028000001a7ab9 */ /* 0x000fe20000000800 */
[----:B------:R-:W-:Y:S02]  /*116d0*/  MOV R0, RZ ;  /* 0x000000ff00007202 */ /* 0x000fe40000000f00 */
[----:B------:R-:W-:-:S03]  /*116e0*/  MOV R5, 0x1 ;  /* 0x0000000100057802 */ /* 0x000fc60000000f00 */
[----:B------:R-:W-:-:S12]  /*116f0*/  ULOP3.LUT UR24, UR4, 0x2, URZ, 0xfc, !UPT ;  /* 0x0000000204187892 */ /* 0x000fd8000f8efc3f */
.L_x_102:
[----:B------:R-:W1:Y:S01]  /*11700*/  LDC R6, c[0x0][0xa04] ;  /* 0x00028100ff067b82 */ /* 0x000e620000000800 */
[----:B------:R-:W-:Y:S01]  /*11710*/  MOV R7, R17 ;  /* 0x0000001100077202 */ /* 0x000fe20000000f00 */
[----:B------:R-:W-:-:S06]  /*11720*/  UMOV UR4, 0xffffffff ;  /* 0xffffffff00047882 */ /* 0x000fcc0000000000 */
[----:B------:R-:W2:Y:S08]  /*11730*/  LDC R10, c[0x0][0xa10] ;  /* 0x00028400ff0a7b82 */ /* 0x000eb00000000800 */
[----:B------:R-:W3:Y:S01]  /*11740*/  LDC R13, c[0x0][0xa1c] ;  /* 0x00028700ff0d7b82 */ /* 0x000ee20000000800 */
[----:B-1----:R-:W-:Y:S02]  /*11750*/  ISETP.NE.AND P2, PT, R6, 0x1, PT ;  /* 0x000000010600780c */ /* 0x002fe40003f45270 */
[----:B--2---:R-:W-:-:S11]  /*11760*/  ISETP.NE.AND P3, PT, R10, 0x1, PT ;  /* 0x000000010a00780c */ /* 0x004fd60003f65270 */
[----:B------:R-:W1:Y:S01]  /*11770*/  @P2 LDC.64 R8, c[0x0][0xa08] ;  /* 0x00028200ff082b82 */ /* 0x000e620000000a00 */
[----:B---3--:R-:W-:-:S07]  /*11780*/  ISETP.NE.AND P4, PT, R13, 0x1, PT ;  /* 0x000000010d00780c */ /* 0x008fce0003f85270 */
[----:B------:R-:W2:Y:S08]  /*11790*/  @P3 LDC R12, c[0x0][0xa14] ;  /* 0x00028500ff0c3b82 */ /* 0x000eb00000000800 */
[----:B------:R-:W3:Y:S08]  /*117a0*/  @P3 LDC R11, c[0x0][0xa18] ;  /* 0x00028600ff0b3b82 */ /* 0x000ef00000000800 */
[----:B------:R-:W4:Y:S01]  /*117b0*/  @P4 LDC.64 R2, c[0x0][0xa20] ;  /* 0x00028800ff024b82 */ /* 0x000f220000000a00 */
[----:B-1----:R-:W-:-:S05]  /*117c0*/  @P2 IMAD.HI.U32 R8, R17, R8, RZ ;  /* 0x0000000811082227 */ /* 0x002fca00078e00ff */
[----:B------:R-:W-:-:S04]  /*117d0*/  @P2 SHF.R.U32.HI R7, RZ, R9, R8 ;  /* 0x00000009ff072219 */ /* 0x000fc80000011608 */
[----:B------:R-:W-:Y:S01]  /*117e0*/  MOV R9, R7 ;  /* 0x0000000700097202 */ /* 0x000fe20000000f00 */
[----:B--2---:R-:W-:-:S05]  /*117f0*/  @P3 IMAD.HI.U32 R8, R7, R12, RZ ;  /* 0x0000000c07083227 */ /* 0x004fca00078e00ff */
[----:B---3--:R-:W-:-:S05]  /*11800*/  @P3 SHF.R.U32.HI R9, RZ, R11, R8 ;  /* 0x0000000bff093219 */ /* 0x008fca0000011608 */
[----:B----4-:R-:W-:Y:S01]  /*11810*/  @P4 IMAD.HI.U32 R8, R9, R2, RZ ;  /* 0x0000000209084227 */ /* 0x010fe200078e00ff */
[----:B------:R-:W-:-:S04]  /*11820*/  MOV R2, R9 ;  /* 0x0000000900027202 */ /* 0x000fc80000000f00 */
[----:B------:R-:W-:Y:S02]  /*11830*/  @P4 SHF.R.U32.HI R2, RZ, R3, R8 ;  /* 0x00000003ff024219 */ /* 0x000fe40000011608 */
[----:B------:R-:W-:Y:S02]  /*11840*/  IADD3 R3, -R9, RZ, RZ ;  /* 0x000000ff09037210 */ /* 0x000fe40007ffe1ff */
[----:B------:R-:W-:-:S03]  /*11850*/  IADD3 R2, -R2, RZ, RZ ;  /* 0x000000ff02027210 */ /* 0x000fc60007ffe1ff */
[----:B------:R-:W-:Y:S02]  /*11860*/  IMAD R10, R10, R3, R7 ;  /* 0x000000030a0a7224 */ /* 0x000fe400078e0207 */
[----:B------:R-:W-:Y:S01]  /*11870*/  IMAD R2, R13, R2, R9 ;  /* 0x000000020d027224 */ /* 0x000fe200078e0209 */
[----:B------:R-:W-:Y:S06]  /*11880*/  BRA.DIV UR4, `(.L_x_88) ;  /* 0x0000002204f87947 */ /* 0x000fec000b800000 */
[----:B------:R-:W-:-:S13]  /*11890*/  ELECT P6, URZ, PT ;  /* 0x00000000003f782f */ /* 0x000fda00038c0000 */
.L_x_140:
[----:B------:R-:W-:Y:S01]  /*118a0*/  IADD3 R3, -R7, RZ, RZ ;  /* 0x000000ff07037210 */ /* 0x000fe20007ffe1ff */
[----:B------:R-:W-:Y:S04]  /*118b0*/  BSSY B1, `(.L_x_89) ;  /* 0x0000049000017945 */ /* 0x000fe80003800000 */
[----:B------:R-:W-:Y:S01]  /*118c0*/  IMAD R3, R6, R3, R17 ;  /* 0x0000000306037224 */ /* 0x000fe200078e0211 */
[----:B------:R-:W-:-:S04]  /*118d0*/  MOV R6, RZ ;  /* 0x000000ff00067202 */ /* 0x000fc80000000f00 */
[----:B------:R-:W-:Y:S01]  /*118e0*/  SHF.L.U32 R3, R3, 0x7, RZ ;  /* 0x0000000703037819 */ /* 0x000fe200000006ff */
[----:B------:R-:W-:Y:S06]  /*118f0*/  @!P6 BRA `(.L_x_90) ;  /* 0x000000040010e947 */ /* 0x000fec0003800000 */
[----:B------:R-:W1:Y:S01]  /*11900*/  S2R R7, SR_CgaCtaId ;  /* 0x0000000000077919 */ /* 0x000e620000008800 */
[----:B------:R-:W-:-:S04]  /*11910*/  MOV R6, 0x400 ;  /* 0x0000040000067802 */ /* 0x000fc80000000f00 */
[----:B-1----:R-:W-:Y:S02]  /*11920*/  LEA R9, R7, R6, 0x18 ;  /* 0x0000000607097211 */ /* 0x002fe400078ec0ff */
[----:B------:R-:W-:Y:S02]  /*11930*/  SHF.L.U32 R6, R5, 0x1f, RZ ;  /* 0x0000001f05067819 */ /* 0x000fe400000006ff */
[----:B------:R-:W-:-:S04]  /*11940*/  LEA R7, R0, R9, 0x3 ;  /* 0x0000000900077211 */ /* 0x000fc800078e18ff */
[----:B------:R-:W1:Y:S02]  /*11950*/  SYNCS.PHASECHK.TRANS64.TRYWAIT P2, [R7+URZ+0x58460], R6 ;  /* 0x05846006070075a7 */ /* 0x000e64000804017f */
[----:B-1----:R-:W-:Y:S05]  /*11960*/  @!P2 BRA `(.L_x_91) ;  /* 0x0000002000e0a947 */ /* 0x002fea0003800000 */
.L_x_141:
[----:B------:R-:W-:Y:S01]  /*11970*/  UPRMT UR4, UR24, 0x9910, URZ ;  /* 0x0000991018047896 */ /* 0x000fe2000800003f */
[----:B-1----:R-:W-:-:S03]  /*11980*/  @P1 MOV R6, 0x7000 ;  /* 0x0000700000061802 */ /* 0x002fc60000000f00 */
[----:B------:R-:W-:Y:S01]  /*11990*/  UISETP.NE.AND UP0, UPT, UR4, 0x2, UPT ;  /* 0x000000020400788c */ /* 0x000fe2000bf05270 */
[----:B------:R1:W-:Y:S05]  /*119a0*/  @P1 SYNCS.ARRIVE.TRANS64 RZ, [R7+URZ+0x58450], R6 ;  /* 0x0584500607ff19a7 */ /* 0x0003ea000800003f */
[----:B------:R-:W-:-:S13]  /*119b0*/  PLOP3.LUT P2, PT, PT, PT, UP0, 0x80, 0x0 ;  /* 0x000000000000781c */ /* 0x000fda0003f4f008 */
[----:B-1----:R-:W-:Y:S05]  /*119c0*/  @P2 BRA `(.L_x_92) ;  /* 0x0000000000042947 */ /* 0x002fea0003800000 */
[----:B------:R-:W-:Y:S01]  /*119d0*/  BPT.TRAP 0x1 ;  /* 0x000000040000795c */ /* 0x000fe20000300000 */
.L_x_92:
[----:B------:R-:W-:Y:S05]  /*119e0*/  @P0 BRA `(.L_x_93) ;  /* 0x0000000000040947 */ /* 0x000fea0003800000 */
[----:B------:R-:W-:Y:S01]  /*119f0*/  BPT.TRAP 0x1 ;  /* 0x000000040000795c */ /* 0x000fe20000300000 */
.L_x_93:
[----:B------:R-:W-:Y:S01]  /*11a00*/  R2UR UR5, R9 ;  /* 0x00000000090572ca */ /* 0x000fe200000e0000 */
[----:B------:R-:W-:Y:S01]  /*11a10*/  UIADD3 UR4, UP0, UR22, 0xf0, URZ ;  /* 0x000000f016047890 */ /* 0x000fe2000ff1e03f */
[----:B------:R-:W-:Y:S01]  /*11a20*/  R2UR UR14, R0 ;  /* 0x00000000000e72ca */ /* 0x000fe200000e0000 */
[----:B------:R-:W-:Y:S01]  /*11a30*/  UMOV UR10, URZ ;  /* 0x0000003f000a7c82 */ /* 0x000fe20008000000 */
[----:B------:R-:W-:Y:S01]  /*11a40*/  R2UR UR9, R7 ;  /* 0x00000000070972ca */ /* 0x000fe200000e0000 */
[----:B------:R-:W-:Y:S01]  /*11a50*/  UMOV UR6, 0x0 ;  /* 0x0000000000067882 */ /* 0x000fe20000000000 */
[----:B------:R-:W-:Y:S01]  /*11a60*/  R2UR UR11, R3 ;  /* 0x00000000030b72ca */ /* 0x000fe200000e0000 */
[----:B------:R-:W-:Y:S01]  /*11a70*/  UMOV UR7, 0x10000000 ;  /* 0x1000000000077882 */ /* 0x000fe20000000000 */
[----:B------:R-:W-:Y:S01]  /*11a80*/  R2UR UR12, R10 ;  /* 0x000000000a0c72ca */ /* 0x000fe200000e0000 */
[----:B------:R-:W-:Y:S01]  /*11a90*/  UMOV UR16, 0x20 ;  /* 0x0000002000107882 */ /* 0x000fe20000000000 */
[----:B------:R-:W-:Y:S01]  /*11aa0*/  R2UR UR13, R2 ;  /* 0x00000000020d72ca */ /* 0x000fe200000e0000 */
[----:B------:R-:W-:Y:S01]  /*11ab0*/  UMOV UR18, 0x40 ;  /* 0x0000004000127882 */ /* 0x000fe20000000000 */
[----:B------:R-:W-:Y:S01]  /*11ac0*/  UMOV UR20, 0x60 ;  /* 0x0000006000147882 */ /* 0x000fe20000000000 */
[----:B------:R-:W-:Y:S01]  /*11ad0*/  UMOV UR21, 0x80 ;  /* 0x0000008000157882 */ /* 0x000fe20000000000 */
[----:B------:R-:W-:Y:S01]  /*11ae0*/  IADD3 R0, R0, 0x1, RZ ;  /* 0x0000000100007810 */ /* 0x000fe20007ffe0ff */
[----:B------:R-:W-:-:S02]  /*11af0*/  UIMAD UR14, UR14, 0x7000, UR5 ;  /* 0x000070000e0e78a4 */ /* 0x000fc4000f8e0205 */
[----:B------:R-:W-:Y:S01]  /*11b00*/  UIADD3 UR9, UR9, 0x58450, URZ ;  /* 0x0005845009097890 */ /* 0x000fe2000fffe03f */
[C---:B------:R-:W-:Y:S01]  /*11b10*/  ISETP.NE.AND P2, PT, R0.reuse, 0x2, PT ;  /* 0x000000020000780c */ /* 0x040fe20003f45270 */
[----:B------:R-:W-:Y:S02]  /*11b20*/  UIADD3.X UR5, URZ, UR23, URZ, UP0, !UPT ;  /* 0x000000173f057290 */ /* 0x000fe400087fe43f */
[----:B------:R-:W-:Y:S01]  /*11b30*/  UIADD3 UR15, UR14, 0x1000, URZ ;  /* 0x000010000e0f7890 */ /* 0x000fe2000fffe03f */
[----:B------:R-:W-:Y:S01]  /*11b40*/  SEL R6, RZ, 0x1, P2 ;  /* 0x00000001ff067807 */ /* 0x000fe20001000000 */
[----:B------:R-:W-:Y:S01]  /*11b50*/  UIADD3 UR17, UR14, 0x2000, URZ ;  /* 0x000020000e117890 */ /* 0x000fe2000fffe03f */
[----:B------:R-:W-:Y:S01]  /*11b60*/  SEL R0, R0, RZ, P2 ;  /* 0x000000ff00007207 */ /* 0x000fe20001000000 */
[----:B------:R-:W-:Y:S01]  /*11b70*/  UMOV UR8, UR14 ;  /* 0x0000000e00087c82 */ /* 0x000fe20008000000 */
[----:B------:R-:W-:Y:S01]  /*11b80*/  UIADD3 UR19, UR14, 0x3000, URZ ;  /* 0x000030000e137890 */ /* 0x000fe2000fffe03f */
[----:B------:R-:W-:Y:S01]  /*11b90*/  LOP3.LUT R5, R5, R6, RZ, 0x3c, !PT ;  /* 0x0000000605057212 */ /* 0x000fe200078e3cff */
[----:B------:R1:W-:Y:S01]  /*11ba0*/  UTMALDG.4D [UR8], [UR4], desc[UR6] ;  /* 0x00000608040075b4 */ /* 0x0003e20008019000 */
[----:B------:R-:W-:Y:S01]  /*11bb0*/  MOV R6, 0x40 ;  /* 0x0000004000067802 */ /* 0x000fe20000000f00 */
[----:B-1----:R-:W-:Y:S01]  /*11bc0*/  UMOV UR8, UR15 ;  /* 0x0000000f00087c82 */ /* 0x002fe20008000000 */
[----:B------:R-:W-:Y:S01]  /*11bd0*/  UMOV UR10, UR16 ;  /* 0x00000010000a7c82 */ /* 0x000fe20008000000 */
[----:B------:R-:W-:Y:S01]  /*11be0*/  UIADD3 UR15, UR14, 0x4000, URZ ;  /* 0x000040000e0f7890 */ /* 0x000fe2000fffe03f */
[----:B------:R1:W-:Y:S01]  /*11bf0*/  UTMALDG.4D [UR8], [UR4], desc[UR6] ;  /* 0x00000608040075b4 */ /* 0x0003e20008019000 */
[----:B------:R-:W-:Y:S01]  /*11c00*/  UIADD3 UR16, UR14, 0x5000, URZ ;  /* 0x000050000e107890 */ /* 0x000fe2000fffe03f */
[----:B-1----:R-:W-:Y:S01]  /*11c10*/  UMOV UR8, UR17 ;  /* 0x0000001100087c82 */ /* 0x002fe20008000000 */
[----:B------:R-:W-:Y:S01]  /*11c20*/  UMOV UR10, UR18 ;  /* 0x00000012000a7c82 */ /* 0x000fe20008000000 */
[----:B------:R-:W-:Y:S01]  /*11c30*/  UIADD3 UR17, UR14, 0x6000, URZ ;  /* 0x000060000e117890 */ /* 0x000fe2000fffe03f */
[----:B------:R1:W-:Y:S02]  /*11c40*/  UTMALDG.4D [UR8], [UR4], desc[UR6] ;  /* 0x00000608040075b4 */ /* 0x0003e40008019000 */
[----:B------:R-:W-:Y:S01]  /*11c50*/  UMOV UR14, 0xa0 ;  /* 0x000000a0000e7882 */ /* 0x000fe20000000000 */
[----:B-1----:R-:W-:Y:S01]  /*11c60*/  UMOV UR8, UR19 ;  /* 0x0000001300087c82 */ /* 0x002fe20008000000 */
[----:B------:R-:W-:-:S02]  /*11c70*/  UMOV UR10, UR20 ;  /* 0x00000014000a7c82 */ /* 0x000fc40008000000 */
[----:B------:R1:W-:Y:S02]  /*11c80*/  UTMALDG.4D [UR8], [UR4], desc[UR6] ;  /* 0x00000608040075b4 */ /* 0x0003e40008019000 */
[----:B-1----:R-:W-:Y:S01]  /*11c90*/  UMOV UR8, UR15 ;  /* 0x0000000f00087c82 */ /* 0x002fe20008000000 */
[----:B------:R-:W-:Y:S02]  /*11ca0*/  UMOV UR10, UR21 ;  /* 0x00000015000a7c82 */ /* 0x000fe40008000000 */
[----:B------:R1:W-:Y:S02]  /*11cb0*/  UTMALDG.4D [UR8], [UR4], desc[UR6] ;  /* 0x00000608040075b4 */ /* 0x0003e40008019000 */
[----:B-1----:R-:W-:Y:S01]  /*11cc0*/  UMOV UR8, UR16 ;  /* 0x0000001000087c82 */ /* 0x002fe20008000000 */
[----:B------:R-:W-:Y:S01]  /*11cd0*/  UMOV UR10, UR14 ;  /* 0x0000000e000a7c82 */ /* 0x000fe20008000000 */
[----:B------:R-:W-:Y:S01]  /*11ce0*/  UMOV UR14, 0xc0 ;  /* 0x000000c0000e7882 */ /* 0x000fe20000000000 */
[----:B------:R1:W-:Y:S02]  /*11cf0*/  UTMALDG.4D [UR8], [UR4], desc[UR6] ;  /* 0x00000608040075b4 */ /* 0x0003e40008019000 */
[----:B-1----:R-:W-:Y:S01]  /*11d00*/  UMOV UR8, UR17 ;  /* 0x0000001100087c82 */ /* 0x002fe20008000000 */
[----:B------:R-:W-:-:S02]  /*11d10*/  UMOV UR10, UR14 ;  /* 0x0000000e000a7c82 */ /* 0x000fc40008000000 */
[----:B------:R1:W-:Y:S02]  /*11d20*/  UTMALDG.4D [UR8], [UR4], desc[UR6] ;  /* 0x00000608040075b4 */ /* 0x0003e40008019000 */
[----:B-1----:R-:W-:Y:S01]  /*11d30*/  NOP ;  /* 0x0000000000007918 */ /* 0x002fe20000000000 */
.L_x_90:
[----:B------:R-:W-:Y:S05]  /*11d40*/  BSYNC B1 ;  /* 0x0000000000017941 */ /* 0x000fea0003800000 */
.L_x_89:
[----:B------:R-:W-:Y:S01]  /*11d50*/  LOP3.LUT P2, RZ, R4, 0xff, RZ, 0xc0, !PT ;  /* 0x000000ff04ff7812 */ /* 0x000fe2000784c0ff */
[----:B------:R-:W-:-:S12]  /*11d60*/  BSSY B1, `(.L_x_94) ;  /* 0x0000009000017945 */ /* 0x000fd80003800000 */
[----:B------:R-:W-:Y:S05]  /*11d70*/  @!P2 BRA `(.L_x_95) ;  /* 0x00000000001ca947 */ /* 0x000fea0003800000 */
[----:B------:R-:W1:Y:S01]  /*11d80*/  S2R R7, SR_CgaCtaId ;  /* 0x0000000000077919 */ /* 0x000e620000008800 */
[----:B------:R-:W-:-:S04]  /*11d90*/  MOV R4, 0x400 ;  /* 0x0000040000047802 */ /* 0x000fc80000000f00 */
[----:B-1----:R-:W-:Y:S02]  /*11da0*/  LEA R7, R7, R4, 0x18 ;  /* 0x0000000407077211 */ /* 0x002fe400078ec0ff */
[----:B------:R-:W-:Y:S02]  /*11db0*/  SHF.L.U32 R4, RZ, 0x1f, RZ ;  /* 0x0000001fff047819 */ /* 0x000fe400000006ff */
[----:B------:R1:W-:Y:S02]  /*11dc0*/  SYNCS.ARRIVE.TRANS64.A1T0 RZ, [R7+URZ+0x584b0], RZ ;  /* 0x0584b0ff07ff79a7 */ /* 0x0003e4000810003f */
[----:B------:R-:W2:Y:S02]  /*11dd0*/  SYNCS.PHASECHK.TRANS64.TRYWAIT P2, [R7+URZ+0x584b0], R4 ;  /* 0x0584b004070075a7 */ /* 0x000ea4000804017f */
[----:B-12---:R-:W-:Y:S05]  /*11de0*/  @!P2 BRA `(.L_x_96) ;  /* 0x0000001c00d4a947 */ /* 0x006fea0003800000 */
.L_x_95:
[----:B------:R-:W-:Y:S05]  /*11df0*/  BSYNC B1 ;  /* 0x0000000000017941 */ /* 0x000fea0003800000 */
.L_x_94:
[----:B------:R-:W-:Y:S04]  /*11e00*/  BSSY B1, `(.L_x_97) ;  /* 0x0000047000017945 */ /* 0x000fe80003800000 */
[----:B------:R-:W-:Y:S05]  /*11e10*/  @!P6 BRA `(.L_x_98) ;  /* 0x000000040014e947 */ /* 0x000fea0003800000 */
[----:B-1----:R-:W1:Y:S01]  /*11e20*/  S2R R7, SR_CgaCtaId ;  /* 0x0000000000077919 */ /* 0x002e620000008800 */
[----:B------:R-:W-:Y:S02]  /*11e30*/  MOV R4, 0x400 ;  /* 0x0000040000047802 */ /* 0x000fe40000000f00 */
[----:B------:R-:W-:Y:S02]  /*11e40*/  SHF.L.U32 R9, R5, 0x1f, RZ ;  /* 0x0000001f05097819 */ /* 0x000fe400000006ff */
[----:B-1----:R-:W-:-:S04]  /*11e50*/  LEA R7, R7, R4, 0x18 ;  /* 0x0000000407077211 */ /* 0x002fc800078ec0ff */
[----:B------:R-:W-:-:S04]  /*11e60*/  LEA R4, R0, R7, 0x3 ;  /* 0x0000000700047211 */ /* 0x000fc800078e18ff */
[----:B------:R-:W1:Y:S02]  /*11e70*/  SYNCS.PHASECHK.TRANS64.TRYWAIT P2, [R4+URZ+0x58460], R9 ;  /* 0x05846009040075a7 */ /* 0x000e64000804017f */
[----:B-1----:R-:W-:Y:S05]  /*11e80*/  @!P2 BRA `(.L_x_99) ;  /* 0x0000001c00c0a947 */ /* 0x002fea0003800000 */
.L_x_142:
[----:B------:R-:W-:Y:S01]  /*11e90*/  UPRMT UR4, UR24, 0x9910, URZ ;  /* 0x0000991018047896 */ /* 0x000fe2000800003f */
[----:B-1----:R-:W-:-:S03]  /*11ea0*/  @P1 MOV R9, 0x7000 ;  /* 0x0000700000091802 */ /* 0x002fc60000000f00 */
[----:B------:R-:W-:Y:S01]  /*11eb0*/  UISETP.NE.AND UP0, UPT, UR4, 0x2, UPT ;  /* 0x000000020400788c */ /* 0x000fe2000bf05270 */
[----:B------:R1:W-:Y:S05]  /*11ec0*/  @P1 SYNCS.ARRIVE.TRANS64 RZ, [R4+URZ+0x58450], R9 ;  /* 0x0584500904ff19a7 */ /* 0x0003ea000800003f */
[----:B------:R-:W-:-:S13]  /*11ed0*/  PLOP3.LUT P2, PT, PT, PT, UP0, 0x80, 0x0 ;  /* 0x000000000000781c */ /* 0x000fda0003f4f008 */
[----:B-1----:R-:W-:Y:S05]  /*11ee0*/  @P2 BRA `(.L_x_100) ;  /* 0x0000000000042947 */ /* 0x002fea0003800000 */
[----:B------:R-:W-:Y:S01]  /*11ef0*/  BPT.TRAP 0x1 ;  /* 0x000000040000795c */ /* 0x000fe20000300000 */
.L_x_100:
[----:B------:R-:W-:Y:S05]  /*11f00*/  @P0 BRA `(.L_x_101) ;  /* 0x0000000000040947 */ /* 0x000fea0003800000 */
[----:B------:R-:W-:Y:S01]  /*11f10*/  BPT.TRAP 0x1 ;  /* 0x000000040000795c */ /* 0x000fe20000300000 */
.L_x_101:
        /* <DEDUP_REMOVED lines=15> */
[----:B------:R-:W-:Y:S01]  /*12010*/  UIMAD UR14, UR14, 0x7000, UR5 ;  /* 0x000070000e0e78a4 */ /* 0x000fe2000f8e0205 */
[----:B------:R-:W-:Y:S01]  /*12020*/  IADD3 R0, R0, 0x1, RZ ;  /* 0x0000000100007810 */ /* 0x000fe20007ffe0ff */
[----:B------:R-:W-:-:S02]  /*12030*/  UIADD3.X UR5, URZ, UR23, URZ, UP0, !UPT ;  /* 0x000000173f057290 */ /* 0x000fc400087fe43f */
[----:B------:R-:W-:Y:S01]  /*12040*/  UIADD3 UR11, UR11, UR8, URZ ;  /* 0x000000080b0b7290 */ /* 0x000fe2000fffe03f */
[C---:B------:R-:W-:Y:S01]  /*12050*/  ISETP.NE.AND P2, PT, R0.reuse, 0x2, PT ;  /* 0x000000020000780c */ /* 0x040fe20003f45270 */
[----:B------:R-:W-:Y:S02]  /*12060*/  UIADD3 UR9, UR9, 0x58450, URZ ;  /* 0x0005845009097890 */ /* 0x000fe4000fffe03f */
[----:B------:R-:W-:Y:S01]  /*12070*/  UIADD3 UR15, UR14, 0x1000, URZ ;  /* 0x000010000e0f7890 */ /* 0x000fe2000fffe03f */
[----:B------:R-:W-:Y:S01]  /*12080*/  SEL R2, RZ, 0x1, P2 ;  /* 0x00000001ff027807 */ /* 0x000fe20001000000 */
[----:B------:R-:W-:Y:S01]  /*12090*/  UIADD3 UR17, UR14, 0x2000, URZ ;  /* 0x000020000e117890 */ /* 0x000fe2000fffe03f */
[----:B------:R-:W-:Y:S01]  /*120a0*/  SEL R0, R0, RZ, P2 ;  /* 0x000000ff00007207 */ /* 0x000fe20001000000 */
[----:B------:R-:W-:Y:S01]  /*120b0*/  UMOV UR8, UR14 ;  /* 0x0000000e00087c82 */ /* 0x000fe20008000000 */
[----:B------:R-:W-:Y:S01]  /*120c0*/  UIADD3 UR19, UR14, 0x3000, URZ ;  /* 0x000030000e137890 */ /* 0x000fe2000fffe03f */
[----:B------:R-:W-:Y:S01]  /*120d0*/  LOP3.LUT R5, R5, R2, RZ, 0x3c, !PT ;  /* 0x0000000205057212 */ /* 0x000fe200078e3cff */
[----:B------:R1:W-:Y:S02]  /*120e0*/  UTMALDG.4D [UR8], [UR4], desc[UR6] ;  /* 0x00000608040075b4 */ /* 0x0003e40008019000 */
        /* <DEDUP_REMOVED lines=23> */
[----:B--2---:R-:W-:Y:S01]  /*12260*/  NOP ;  /* 0x0000000000007918 */ /* 0x004fe20000000000 */
.L_x_98:
[----:B------:R-:W-:Y:S05]  /*12270*/  BSYNC B1 ;  /* 0x0000000000017941 */ /* 0x000fea0003800000 */
.L_x_97:
[----:B------:R-:W-:Y:S02]  /*12280*/  IADD3 R17, R17, UR25, RZ ;  /* 0x0000001911117c10 */ /* 0x000fe4000fffe0ff */
[----:B-1----:R-:W-:Y:S02]  /*12290*/  PRMT R4, RZ, 0x7610, R4 ;  /* 0x00007610ff047816 */ /* 0x002fe40000000004 */
[----:B------:R-:W-:-:S13]  /*122a0*/  ISETP.GE.AND P2, PT, R17, UR26, PT ;  /* 0x0000001a11007c0c */ /* 0x000fda000bf46270 */
[----:B------:R-:W-:Y:S05]  /*122b0*/  @!P2 BRA `(.L_x_102) ;  /* 0xfffffff40010a947 */ /* 0x000fea000383ffff */
[----:B------:R-:W-:Y:S05]  /*122c0*/  BSYNC B0 ;  /* 0x0000000000007941 */ /* 0x000fea0003800000 */
.L_x_87:
[----:B------:R-:W-:Y:S05]  /*122d0*/  EXIT ;  /* 0x000000000000794d */ /* 0x000fea0003800000 */
.L_x_86:
[----:B-1----:R-:W-:Y:S02]  /*122e0*/  ULDC UR4, c[0x0][0xa00] ;  /* 0x0002800000047ab9 */ /* 0x002fe40000000800 */
[----:B------:R-:W-:-:S13]  /*122f0*/  ISETP.GE.AND P0, PT, R17, UR4, PT ;  /* 0x0000000411007c0c */ /* 0x000fda000bf06270 */
[----:B------:R-:W-:Y:S05]  /*12300*/  @P0 EXIT ;  /* 0x000000000000094d */ /* 0x000fea0003800000 */
[----:B------:R-:W-:Y:S01]  /*12310*/  R2UR UR4, R18 ;  /* 0x00000000120472ca */ /* 0x000fe200000e0000 */
[----:B------:R-:W-:Y:S01]  /*12320*/  BSSY B0, `(.L_x_103) ;  /* 0x000015b000007945 */ /* 0x000fe20003800000 */
[----:B------:R-:W-:Y:S01]  /*12330*/  LOP3.LUT P0, RZ, R2, 0x1f, RZ, 0xc0, !PT ;  /* 0x0000001f02ff7812 */ /* 0x000fe2000780c0ff */
[----:B------:R-:W-:Y:S01]  /*12340*/  ULDC.64 UR16, c[0x0][0x198] ;  /* 0x0000660000107ab9 */ /* 0x000fe20000000a00 */
[----:B------:R-:W-:Y:S01]  /*12350*/  MOV R5, 0x1 ;  /* 0x0000000100057802 */ /* 0x000fe20000000f00 */
[----:B------:R-:W-:Y:S01]  /*12360*/  ULDC UR21, c[0x0][0xc] ;  /* 0x0000030000157ab9 */ /* 0x000fe20000000800 */
[----:B------:R-:W-:Y:S02]  /*12370*/  PLOP3.LUT P0, PT, P0, P2, PT, 0x2a, 0x0 ;  /* 0x000000000000781c */ /* 0x000fe40000704572 */
[----:B------:R-:W-:Y:S02]  /*12380*/  MOV R0, RZ ;  /* 0x000000ff00007202 */ /* 0x000fe40000000f00 */
[----:B------:R-:W-:-:S03]  /*12390*/  MOV R4, 0x1 ;  /* 0x0000000100047802 */ /* 0x000fc60000000f00 */
[----:B------:R-:W-:-:S12]  /*123a0*/  ULOP3.LUT UR20, UR4, 0x2, URZ, 0xfc, !UPT ;  /* 0x0000000204147892 */ /* 0x000fd8000f8efc3f */
.L_x_130:
[----:B------:R-:W1:Y:S01]  /*123b0*/  LDC R2, c[0x0][0xa04] ;  /* 0x00028100ff027b82 */ /* 0x000e620000000800 */
[----:B------:R-:W-:-:S07]  /*123c0*/  UMOV UR4, 0xffffffff ;  /* 0xffffffff00047882 */ /* 0x000fce0000000000 */
        /* <DEDUP_REMOVED lines=9> */
[----:B-1----:R-:W-:Y:S01]  /*12460*/  @P3 IMAD.HI.U32 R10, R17, R6, RZ ;  /* 0x00000006110a3227 */ /* 0x002fe200078e00ff */
[----:B------:R-:W-:-:S04]  /*12470*/  MOV R6, R17 ;  /* 0x0000001100067202 */ /* 0x000fc80000000f00 */
[----:B------:R-:W-:-:S04]  /*12480*/  @P3 SHF.R.U32.HI R6, RZ, R7, R10 ;  /* 0x00000007ff063219 */ /* 0x000fc8000001160a */
[----:B------:R-:W-:Y:S01]  /*12490*/  MOV R7, R6 ;  /* 0x0000000600077202 */ /* 0x000fe20000000f00 */
[----:B--2---:R-:W-:-:S05]  /*124a0*/  @P4 IMAD.HI.U32 R9, R6, R9, RZ ;  /* 0x0000000906094227 */ /* 0x004fca00078e00ff */
[----:B---3--:R-:W-:-:S04]  /*124b0*/  @P4 SHF.R.U32.HI R7, RZ, R12, R9 ;  /* 0x0000000cff074219 */ /* 0x008fc80000011609 */
[----:B------:R-:W-:Y:S01]  /*124c0*/  MOV R9, R7 ;  /* 0x0000000700097202 */ /* 0x000fe20000000f00 */
[----:B----4-:R-:W-:-:S05]  /*124d0*/  @P5 IMAD.HI.U32 R2, R7, R2, RZ ;  /* 0x0000000207025227 */ /* 0x010fca00078e00ff */
[----:B------:R-:W-:Y:S02]  /*124e0*/  @P5 SHF.R.U32.HI R9, RZ, R3, R2 ;  /* 0x00000003ff095219 */ /* 0x000fe40000011602 */
[----:B------:R-:W-:-:S05]  /*124f0*/  IADD3 R3, -R7, RZ, RZ ;  /* 0x000000ff07037210 */ /* 0x000fca0007ffe1ff */
[----:B------:R-:W-:Y:S01]  /*12500*/  IMAD R2, R11, R3, R6 ;  /* 0x000000030b027224 */ /* 0x000fe200078e0206 */
[----:B------:R-:W-:-:S05]  /*12510*/  IADD3 R3, -R9, RZ, RZ ;  /* 0x000000ff09037210 */ /* 0x000fca0007ffe1ff */
[----:B------:R-:W-:Y:S01]  /*12520*/  IMAD R3, R8, R3, R7 ;  /* 0x0000000308037224 */ /* 0x000fe200078e0207 */
[----:B------:R-:W-:Y:S06]  /*12530*/  BRA.DIV UR4, `(.L_x_104) ;  /* 0x0000001a04287947 */ /* 0x000fec000b800000 */
[----:B------:R-:W-:-:S13]  /*12540*/  ELECT P6, URZ, PT ;  /* 0x00000000003f782f */ /* 0x000fda00038c0000 */
.L_x_145:
[----:B------:R-:W1:Y:S01]  /*12550*/  LDC R6, c[0x0][0x28c] ;  /* 0x0000a300ff067b82 */ /* 0x000e620000000800 */
[----:B------:R-:W-:Y:S01]  /*12560*/  BSSY B1, `(.L_x_105) ;  /* 0x0000045000017945 */ /* 0x000fe20003800000 */
[----:B-1----:R-:W-:-:S13]  /*12570*/  ISETP.GT.AND P3, PT, R6, RZ, P6 ;  /* 0x000000ff0600720c */ /* 0x002fda0003764270 */
[----:B------:R-:W-:Y:S05]  /*12580*/  @!P3 BRA `(.L_x_106) ;  /* 0x000000040008b947 */ /* 0x000fea0003800000 */
[----:B------:R-:W1:Y:S01]  /*12590*/  S2R R8, SR_CgaCtaId ;  /* 0x0000000000087919 */ /* 0x000e620000008800 */
[----:B------:R-:W-:-:S04]  /*125a0*/  MOV R7, 0x400 ;  /* 0x0000040000077802 */ /* 0x000fc80000000f00 */
[----:B-1----:R-:W-:Y:S02]  /*125b0*/  LEA R9, R8, R7, 0x18 ;  /* 0x0000000708097211 */ /* 0x002fe400078ec0ff */
[----:B------:R-:W-:Y:S02]  /*125c0*/  SHF.L.U32 R7, R4, 0x1f, RZ ;  /* 0x0000001f04077819 */ /* 0x000fe400000006ff */
[----:B------:R-:W-:-:S04]  /*125d0*/  LEA R8, R0, R9, 0x3 ;  /* 0x0000000900087211 */ /* 0x000fc800078e18ff */
[----:B------:R-:W1:Y:S02]  /*125e0*/  SYNCS.PHASECHK.TRANS64.TRYWAIT P4, [R8+URZ+0x58428], R7 ;  /* 0x05842807080075a7 */ /* 0x000e64000808017f */
[----:B-1----:R-:W-:Y:S05]  /*125f0*/  @!P4 BRA `(.L_x_107) ;  /* 0x000000180018c947 */ /* 0x002fea0003800000 */
.L_x_146:
[----:B------:R-:W-:Y:S01]  /*12600*/  UPRMT UR4, UR20, 0x9910, URZ ;  /* 0x0000991014047896 */ /* 0x000fe2000800003f */
[----:B-1----:R-:W-:-:S03]  /*12610*/  @P2 MOV R7, 0xe000 ;  /* 0x0000e00000072802 */ /* 0x002fc60000000f00 */
[----:B------:R-:W-:Y:S01]  /*12620*/  UISETP.NE.AND UP0, UPT, UR4, 0x2, UPT ;  /* 0x000000020400788c */ /* 0x000fe2000bf05270 */
[----:B------:R1:W-:Y:S05]  /*12630*/  @P2 SYNCS.ARRIVE.TRANS64 RZ, [R8+URZ+0x58400], R7 ;  /* 0x0584000708ff29a7 */ /* 0x0003ea000800003f */
[----:B------:R-:W-:-:S13]  /*12640*/  PLOP3.LUT P4, PT, PT, PT, UP0, 0x80, 0x0 ;  /* 0x000000000000781c */ /* 0x000fda0003f8f008 */
[----:B-1----:R-:W-:Y:S05]  /*12650*/  @P4 BRA `(.L_x_108) ;  /* 0x0000000000044947 */ /* 0x002fea0003800000 */
[----:B------:R-:W-:Y:S01]  /*12660*/  BPT.TRAP 0x1 ;  /* 0x000000040000795c */ /* 0x000fe20000300000 */
.L_x_108:
[----:B------:R-:W-:Y:S05]  /*12670*/  @P0 BRA `(.L_x_109) ;  /* 0x0000000000040947 */ /* 0x000fea0003800000 */
[----:B------:R-:W-:Y:S01]  /*12680*/  BPT.TRAP 0x1 ;  /* 0x000000040000795c */ /* 0x000fe20000300000 */
.L_x_109:
[----:B------:R-:W-:Y:S01]  /*12690*/  IMAD R9, R0, 0xe000, R9 ;  /* 0x0000e00000097824 */ /* 0x000fe200078e0209 */
[----:B------:R-:W-:Y:S01]  /*126a0*/  R2UR UR9, R8 ;  /* 0x00000000080972ca */ /* 0x000fe200000e0000 */
[----:B------:R-:W-:Y:S01]  /*126b0*/  UIADD3 UR4, UP0, UR16, 0x1f0, URZ ;  /* 0x000001f010047890 */ /* 0x000fe2000ff1e03f */
[----:B------:R-:W-:Y:S01]  /*126c0*/  R2UR UR12, R2 ;  /* 0x00000000020c72ca */ /* 0x000fe200000e0000 */
[----:B------:R-:W-:Y:S01]  /*126d0*/  UMOV UR10, URZ ;  /* 0x0000003f000a7c82 */ /* 0x000fe20008000000 */
[----:B------:R-:W-:Y:S01]  /*126e0*/  R2UR UR14, R9 ;  /* 0x00000000090e72ca */ /* 0x000fe200000e0000 */
[----:B------:R-:W-:Y:S01]  /*126f0*/  UIADD3.X UR5, URZ, UR17, URZ, UP0, !UPT ;  /* 0x000000113f057290 */ /* 0x000fe200087fe43f */
[----:B------:R-:W-:Y:S01]  /*12700*/  R2UR UR13, R3 ;  /* 0x00000000030d72ca */ /* 0x000fe200000e0000 */
[----:B------:R-:W-:Y:S01]  /*12710*/  UMOV UR6, 0x0 ;  /* 0x0000000000067882 */ /* 0x000fe20000000000 */
[----:B------:R-:W-:Y:S01]  /*12720*/  UMOV UR7, 0x10000000 ;  /* 0x1000000000077882 */ /* 0x000fe20000000000 */
[----:B------:R-:W-:Y:S01]  /*12730*/  UMOV UR11, URZ ;  /* 0x0000003f000b7c82 */ /* 0x000fe20008000000 */
[----:B------:R-:W-:Y:S01]  /*12740*/  UMOV UR22, 0x20 ;  /* 0x0000002000167882 */ /* 0x000fe20000000000 */
[----:B------:R-:W-:Y:S01]  /*12750*/  UMOV UR23, 0x40 ;  /* 0x0000004000177882 */ /* 0x000fe20000000000 */
[----:B------:R-:W-:Y:S01]  /*12760*/  UMOV UR24, 0x60 ;  /* 0x0000006000187882 */ /* 0x000fe20000000000 */
[----:B------:R-:W-:Y:S01]  /*12770*/  UIADD3 UR9, UR9, 0x58400, URZ ;  /* 0x0005840009097890 */ /* 0x000fe2000fffe03f */
[----:B------:R-:W-:Y:S01]  /*12780*/  IADD3 R0, R0, 0x1, RZ ;  /* 0x0000000100007810 */ /* 0x000fe20007ffe0ff */
[----:B------:R-:W-:-:S02]  /*12790*/  UMOV UR25, 0x80 ;  /* 0x0000008000197882 */ /* 0x000fc40000000000 */
[----:B------:R-:W-:Y:S01]  /*127a0*/  UIADD3 UR8, UR14, 0xe000, URZ ;  /* 0x0000e0000e087890 */ /* 0x000fe2000fffe03f */
[C---:B------:R-:W-:Y:S01]  /*127b0*/  ISETP.NE.AND P4, PT, R0.reuse, 0x5, PT ;  /* 0x000000050000780c */ /* 0x040fe20003f85270 */
[----:B------:R-:W-:Y:S02]  /*127c0*/  UIADD3 UR15, UR14, 0x10000, URZ ;  /* 0x000100000e0f7890 */ /* 0x000fe4000fffe03f */
[----:B------:R-:W-:Y:S01]  /*127d0*/  UIADD3 UR18, UR14, 0x12000, URZ ;  /* 0x000120000e127890 */ /* 0x000fe2000fffe03f */
[----:B------:R-:W-:Y:S01]  /*127e0*/  SEL R7, RZ, 0x1, P4 ;  /* 0x00000001ff077807 */ /* 0x000fe20002000000 */
[----:B------:R-:W-:Y:S01]  /*127f0*/  UIADD3 UR19, UR14, 0x14000, URZ ;  /* 0x000140000e137890 */ /* 0x000fe2000fffe03f */
[----:B------:R-:W-:Y:S02]  /*12800*/  SEL R0, R0, RZ, P4 ;  /* 0x000000ff00007207 */ /* 0x000fe40002000000 */
[----:B------:R1:W-:Y:S01]  /*12810*/  UTMALDG.4D [UR8], [UR4], desc[UR6] ;  /* 0x00000608040075b4 */ /* 0x0003e20008019000 */
[----:B------:R-:W-:Y:S01]  /*12820*/  LOP3.LUT R4, R4, R7, RZ, 0x3c, !PT ;  /* 0x0000000704047212 */ /* 0x000fe200078e3cff */
[----:B-1----:R-:W-:Y:S01]  /*12830*/  UMOV UR8, UR15 ;  /* 0x0000000f00087c82 */ /* 0x002fe20008000000 */
[----:B------:R-:W-:Y:S01]  /*12840*/  UMOV UR10, UR22 ;  /* 0x00000016000a7c82 */ /* 0x000fe20008000000 */
[----:B------:R-:W-:Y:S01]  /*12850*/  UIADD3 UR15, UR14, 0x16000, URZ ;  /* 0x000160000e0f7890 */ /* 0x000fe2000fffe03f */
[----:B------:R1:W-:Y:S02]  /*12860*/  UTMALDG.4D [UR8], [UR4], desc[UR6] ;  /* 0x00000608040075b4 */ /* 0x0003e40008019000 */
[----:B-1----:R-:W-:Y:S01]  /*12870*/  UMOV UR8, UR18 ;  /* 0x0000001200087c82 */ /* 0x002fe20008000000 */
[----:B------:R-:W-:Y:S01]  /*12880*/  UMOV UR10, UR23 ;  /* 0x00000017000a7c82 */ /* 0x000fe20008000000 */
[----:B------:R-:W-:Y:S01]  /*12890*/  UIADD3 UR18, UR14, 0x18000, URZ ;  /* 0x000180000e127890 */ /* 0x000fe2000fffe03f */
[----:B------:R1:W-:Y:S01]  /*128a0*/  UTMALDG.4D [UR8], [UR4], desc[UR6] ;  /* 0x00000608040075b4 */ /* 0x0003e20008019000 */
[----:B------:R-:W-:Y:S01]  /*128b0*/  UIADD3 UR14, UR14, 0x1a000, URZ ;  /* 0x0001a0000e0e7890 */ /* 0x000fe2000fffe03f */
[----:B-1----:R-:W-:Y:S01]  /*128c0*/  UMOV UR8, UR19 ;  /* 0x0000001300087c82 */ /* 0x002fe20008000000 */
[----:B------:R-:W-:-:S02]  /*128d0*/  UMOV UR10, UR24 ;  /* 0x00000018000a7c82 */ /* 0x000fc40008000000 */
[----:B------:R1:W-:Y:S02]  /*128e0*/  UTMALDG.4D [UR8], [UR4], desc[UR6] ;  /* 0x00000608040075b4 */ /* 0x0003e40008019000 */
[----:B-1----:R-:W-:Y:S01]  /*128f0*/  UMOV UR8, UR15 ;  /* 0x0000000f00087c82 */ /* 0x002fe20008000000 */
[----:B------:R-:W-:Y:S01]  /*12900*/  UMOV UR10, UR25 ;  /* 0x00000019000a7c82 */ /* 0x000fe20008000000 */
[----:B------:R-:W-:Y:S01]  /*12910*/  UMOV UR15, 0xa0 ;  /* 0x000000a0000f7882 */ /* 0x000fe20000000000 */
        /* <DEDUP_REMOVED lines=9> */
.L_x_106:
[----:B------:R-:W-:Y:S05]  /*129b0*/  BSYNC B1 ;  /* 0x0000000000017941 */ /* 0x000fea0003800000 */
.L_x_105:
        /* <DEDUP_REMOVED lines=10> */
.L_x_111:
[----:B------:R-:W-:Y:S05]  /*12a60*/  BSYNC B1 ;  /* 0x0000000000017941 */ /* 0x000fea0003800000 */
.L_x_110:
[----:B------:R-:W-:Y:S01]  /*12a70*/  BSSY B1, `(.L_x_113) ;  /* 0x0000046000017945 */ /* 0x000fe20003800000 */
[----:B-1----:R-:W-:-:S03]  /*12a80*/  MOV R8, RZ ;  /* 0x000000ff00087202 */ /* 0x002fc60000000f00 */
        /* <DEDUP_REMOVED lines=8> */
.L_x_147:
[----:B------:R-:W-:Y:S01]  /*12b10*/  UPRMT UR4, UR20, 0x9910, URZ ;  /* 0x0000991014047896 */ /* 0x000fe2000800003f */
[----:B-1----:R-:W-:-:S03]  /*12b20*/  @P2 MOV R8, 0xe000 ;  /* 0x0000e00000082802 */ /* 0x002fc60000000f00 */
[----:B------:R-:W-:Y:S01]  /*12b30*/  UISETP.NE.AND UP0, UPT, UR4, 0x2, UPT ;  /* 0x000000020400788c */ /* 0x000fe2000bf05270 */
[----:B------:R1:W-:Y:S05]  /*12b40*/  @P2 SYNCS.ARRIVE.TRANS64 RZ, [R7+URZ+0x58400], R8 ;  /* 0x0584000807ff29a7 */ /* 0x0003ea000800003f */
[----:B------:R-:W-:-:S13]  /*12b50*/  PLOP3.LUT P3, PT, PT, PT, UP0, 0x80, 0x0 ;  /* 0x000000000000781c */ /* 0x000fda0003f6f008 */
[----:B-1----:R-:W-:Y:S05]  /*12b60*/  @P3 BRA `(.L_x_116) ;  /* 0x0000000000043947 */ /* 0x002fea0003800000 */
[----:B------:R-:W-:Y:S01]  /*12b70*/  BPT.TRAP 0x1 ;  /* 0x000000040000795c */ /* 0x000fe20000300000 */
.L_x_116:
[----:B------:R-:W-:Y:S05]  /*12b80*/  @P0 BRA `(.L_x_117) ;  /* 0x0000000000040947 */ /* 0x000fea0003800000 */
[----:B------:R-:W-:Y:S01]  /*12b90*/  BPT.TRAP 0x1 ;  /* 0x000000040000795c */ /* 0x000fe20000300000 */
.L_x_117:
        /* <DEDUP_REMOVED lines=16> */
[----:B------:R-:W-:Y:S01]  /*12ca0*/  UMOV UR25, 0x80 ;  /* 0x0000008000197882 */ /* 0x000fe20000000000 */
[----:B------:R-:W-:Y:S01]  /*12cb0*/  MOV R8, 0x1 ;  /* 0x0000000100087802 */ /* 0x000fe20000000f00 */
[----:B------:R-:W-:Y:S01]  /*12cc0*/  UIADD3 UR8, UR14, 0xe000, URZ ;  /* 0x0000e0000e087890 */ /* 0x000fe2000fffe03f */
[----:B------:R-:W-:Y:S01]  /*12cd0*/  ISETP.NE.AND P3, PT, R0, 0x5, PT ;  /* 0x000000050000780c */ /* 0x000fe20003f65270 */
[----:B------:R-:W-:-:S02]  /*12ce0*/  UIADD3 UR15, UR14, 0x10000, URZ ;  /* 0x000100000e0f7890 */ /* 0x000fc4000fffe03f */
        /* <DEDUP_REMOVED lines=30> */
.L_x_114:
[----:B------:R-:W-:Y:S05]  /*12ed0*/  BSYNC B1 ;  /* 0x0000000000017941 */ /* 0x000fea0003800000 */
.L_x_113:
[----:B------:R-:W-:-:S13]  /*12ee0*/  ISETP.GE.AND P3, PT, R6, 0x81, PT ;  /* 0x000000810600780c */ /* 0x000fda0003f66270 */
[----:B------:R-:W-:Y:S05]  /*12ef0*/  @!P3 BRA `(.L_x_118) ;  /* 0x000000080060b947 */ /* 0x000fea0003800000 */
[----:B------:R-:W-:Y:S01]  /*12f00*/  IADD3 R6, R6, 0x7f, RZ ;  /* 0x0000007f06067810 */ /* 0x000fe20007ffe0ff */
[----:B------:R-:W-:Y:S03]  /*12f10*/  BSSY B1, `(.L_x_118) ;  /* 0x0000096000017945 */ /* 0x000fe60003800000 */
[----:B------:R-:W-:-:S04]  /*12f20*/  SHF.R.S32.HI R5, RZ, 0x1f, R6 ;  /* 0x0000001fff057819 */ /* 0x000fc80000011406 */
[----:B------:R-:W-:-:S04]  /*12f30*/  LEA.HI R5, R5, R6, RZ, 0x7 ;  /* 0x0000000605057211 */ /* 0x000fc800078f38ff */
[----:B------:R-:W-:-:S04]  /*12f40*/  SHF.R.S32.HI R5, RZ, 0x7, R5 ;  /* 0x00000007ff057819 */ /* 0x000fc80000011405 */
[----:B------:R-:W-:-:S07]  /*12f50*/  SHF.L.U32 R5, R5, 0x1, RZ ;  /* 0x0000000105057819 */ /* 0x000fce00000006ff */
.L_x_129:
[----:B------:R-:W-:Y:S04]  /*12f60*/  BSSY B2, `(.L_x_119) ;  /* 0x0000045000027945 */ /* 0x000fe80003800000 */
[----:B------:R-:W-:Y:S05]  /*12f70*/  @!P6 BRA `(.L_x_120) ;  /* 0x00000004000ce947 */ /* 0x000fea0003800000 */
[----:B------:R-:W1:Y:S01]  /*12f80*/  S2R R7, SR_CgaCtaId ;  /* 0x0000000000077919 */ /* 0x000e620000008800 */
[----:B------:R-:W-:Y:S02]  /*12f90*/  MOV R6, 0x400 ;  /* 0x0000040000067802 */ /* 0x000fe40000000f00 */
[----:B------:R-:W-:Y:S02]  /*12fa0*/  SHF.L.U32 R9, R4, 0x1f, RZ ;  /* 0x0000001f04097819 */ /* 0x000fe400000006ff */
[----:B-1----:R-:W-:-:S04]  /*12fb0*/  LEA R7, R7, R6, 0x18 ;  /* 0x0000000607077211 */ /* 0x002fc800078ec0ff */
[----:B------:R-:W-:-:S04]  /*12fc0*/  LEA R6, R0, R7, 0x3 ;  /* 0x0000000700067211 */ /* 0x000fc800078e18ff */
[----:B------:R-:W1:Y:S02]  /*12fd0*/  SYNCS.PHASECHK.TRANS64.TRYWAIT P3, [R6+URZ+0x58428], R9 ;  /* 0x05842809060075a7 */ /* 0x000e64000806017f */
[----:B-1----:R-:W-:Y:S05]  /*12fe0*/  @!P3 BRA `(.L_x_121) ;  /* 0x0000000c00d8b947 */ /* 0x002fea0003800000 */
.L_x_148:
[----:B------:R-:W-:Y:S01]  /*12ff0*/  UPRMT UR4, UR20, 0x9910, URZ ;  /* 0x0000991014047896 */ /* 0x000fe2000800003f */
[----:B-1----:R-:W-:-:S03]  /*13000*/  @P2 MOV R9, 0xe000 ;  /* 0x0000e00000092802 */ /* 0x002fc60000000f00 */
[----:B------:R-:W-:Y:S01]  /*13010*/  UISETP.NE.AND UP0, UPT, UR4, 0x2, UPT ;  /* 0x000000020400788c */ /* 0x000fe2000bf05270 */
[----:B------:R1:W-:Y:S05]  /*13020*/  @P2 SYNCS.ARRIVE.TRANS64 RZ, [R6+URZ+0x58400], R9 ;  /* 0x0584000906ff29a7 */ /* 0x0003ea000800003f */
[----:B------:R-:W-:-:S13]  /*13030*/  PLOP3.LUT P3, PT, PT, PT, UP0, 0x80, 0x0 ;  /* 0x000000000000781c */ /* 0x000fda0003f6f008 */
[----:B-1----:R-:W-:Y:S05]  /*13040*/  @P3 BRA `(.L_x_122) ;  /* 0x0000000000043947 */ /* 0x002fea0003800000 */
[----:B------:R-:W-:Y:S01]  /*13050*/  BPT.TRAP 0x1 ;  /* 0x000000040000795c */ /* 0x000fe20000300000 */
.L_x_122:
[----:B------:R-:W-:Y:S05]  /*13060*/  @P0 BRA `(.L_x_123) ;  /* 0x0000000000040947 */ /* 0x000fea0003800000 */
[----:B------:R-:W-:Y:S01]  /*13070*/  BPT.TRAP 0x1 ;  /* 0x000000040000795c */ /* 0x000fe20000300000 */
.L_x_123:
        /* <DEDUP_REMOVED lines=9> */
[----:B------:R-:W-:Y:S01]  /*13110*/  R2UR UR13, R3 ;  /* 0x00000000030d72ca */ /* 0x000fe200000e0000 */
[----:B------:R-:W-:Y:S01]  /*13120*/  UMOV UR7, 0x10000000 ;  /* 0x1000000000077882 */ /* 0x000fe20000000000 */
[----:B------:R-:W-:Y:S01]  /*13130*/  UMOV UR18, 0x20 ;  /* 0x0000002000127882 */ /* 0x000fe20000000000 */
[----:B------:R-:W-:Y:S01]  /*13140*/  UMOV UR22, 0x40 ;  /* 0x0000004000167882 */ /* 0x000fe20000000000 */
[----:B------:R-:W-:Y:S01]  /*13150*/  UMOV UR24, 0x60 ;  /* 0x0000006000187882 */ /* 0x000fe20000000000 */
[----:B------:R-:W-:Y:S01]  /*13160*/  UIADD3 UR9, UR9, 0x58400, URZ ;  /* 0x0005840009097890 */ /* 0x000fe2000fffe03f */
[----:B------:R-:W-:Y:S01]  /*13170*/  IADD3 R0, R0, 0x1, RZ ;  /* 0x0000000100007810 */ /* 0x000fe20007ffe0ff */
[----:B------:R-:W-:-:S02]  /*13180*/  USHF.L.U32 UR11, UR11, 0x7, URZ ;  /* 0x000000070b0b7899 */ /* 0x000fc4000800063f */
[----:B------:R-:W-:Y:S01]  /*13190*/  UIADD3 UR8, UR14, 0xe000, URZ ;  /* 0x0000e0000e087890 */ /* 0x000fe2000fffe03f */
[C---:B------:R-:W-:Y:S01]  /*131a0*/  ISETP.NE.AND P3, PT, R0.reuse, 0x5, PT ;  /* 0x000000050000780c */ /* 0x040fe20003f65270 */
[----:B------:R-:W-:Y:S02]  /*131b0*/  UIADD3 UR15, UR14, 0x10000, URZ ;  /* 0x000100000e0f7890 */ /* 0x000fe4000fffe03f */
[----:B------:R-:W-:Y:S01]  /*131c0*/  UIADD3 UR19, UR14, 0x12000, URZ ;  /* 0x000120000e137890 */ /* 0x000fe2000fffe03f */
[----:B------:R-:W-:Y:S01]  /*131d0*/  SEL R7, RZ, 0x1, P3 ;  /* 0x00000001ff077807 */ /* 0x000fe20001800000 */
[----:B------:R-:W-:Y:S01]  /*131e0*/  UIADD3 UR23, UR14, 0x14000, URZ ;  /* 0x000140000e177890 */ /* 0x000fe2000fffe03f */
[----:B------:R-:W-:Y:S01]  /*131f0*/  SEL R0, R0, RZ, P3 ;  /* 0x000000ff00007207 */ /* 0x000fe20001800000 */
[----:B------:R-:W-:Y:S01]  /*13200*/  UMOV UR25, 0x80 ;  /* 0x0000008000197882 */ /* 0x000fe20000000000 */
        /* <DEDUP_REMOVED lines=26> */
.L_x_120:
[----:B------:R-:W-:Y:S05]  /*133b0*/  BSYNC B2 ;  /* 0x0000000000027941 */ /* 0x000fea0003800000 */
.L_x_119:
[----:B------:R-:W-:Y:S01]  /*133c0*/  ISETP.LT.OR P3, PT, R5, 0x4, !P6 ;  /* 0x000000040500780c */ /* 0x000fe20007761670 */
[----:B------:R-:W-:-:S12]  /*133d0*/  BSSY B2, `(.L_x_124) ;  /* 0x0000046000027945 */ /* 0x000fd80003800000 */
[----:B------:R-:W-:Y:S05]  /*133e0*/  @P3 BRA `(.L_x_125) ;  /* 0x0000000400103947 */ /* 0x000fea0003800000 */
[----:B------:R-:W1:Y:S01]  /*133f0*/  S2R R7, SR_CgaCtaId ;  /* 0x0000000000077919 */ /* 0x000e620000008800 */
[----:B------:R-:W-:Y:S02]  /*13400*/  MOV R6, 0x400 ;  /* 0x0000040000067802 */ /* 0x000fe40000000f00 */
[----:B------:R-:W-:Y:S02]  /*13410*/  SHF.L.U32 R9, R4, 0x1f, RZ ;  /* 0x0000001f04097819 */ /* 0x000fe400000006ff */
[----:B-1----:R-:W-:-:S04]  /*13420*/  LEA R7, R7, R6, 0x18 ;  /* 0x0000000607077211 */ /* 0x002fc800078ec0ff */
[----:B------:R-:W-:-:S04]  /*13430*/  LEA R6, R0, R7, 0x3 ;  /* 0x0000000700067211 */ /* 0x000fc800078e18ff */
[----:B------:R-:W1:Y:S02]  /*13440*/  SYNCS.PHASECHK.TRANS64.TRYWAIT P3, [R6+URZ+0x58428], R9 ;  /* 0x05842809060075a7 */ /* 0x000e64000806017f */
[----:B-1----:R-:W-:Y:S05]  /*13450*/  @!P3 BRA `(.L_x_126) ;  /* 0x0000000800d0b947 */ /* 0x002fea0003800000 */
.L_x_149:
[----:B------:R-:W-:Y:S01]  /*13460*/  UPRMT UR4, UR20, 0x9910, URZ ;  /* 0x0000991014047896 */ /* 0x000fe2000800003f */
[----:B-1----:R-:W-:-:S03]  /*13470*/  @P1 MOV R9, 0xe000 ;  /* 0x0000e00000091802 */ /* 0x002fc60000000f00 */
[----:B------:R-:W-:Y:S01]  /*13480*/  UISETP.NE.AND UP0, UPT, UR4, 0x2, UPT ;  /* 0x000000020400788c */ /* 0x000fe2000bf05270 */
[----:B------:R1:W-:Y:S05]  /*13490*/  @P1 SYNCS.ARRIVE.TRANS64 RZ, [R6+URZ+0x58400], R9 ;  /* 0x0584000906ff19a7 */ /* 0x0003ea000800003f */
[----:B------:R-:W-:-:S13]  /*134a0*/  PLOP3.LUT P3, PT, PT, PT, UP0, 0x80, 0x0 ;  /* 0x000000000000781c */ /* 0x000fda0003f6f008 */
[----:B-1----:R-:W-:Y:S05]  /*134b0*/  @P3 BRA `(.L_x_127) ;  /* 0x0000000000043947 */ /* 0x002fea0003800000 */
[----:B------:R-:W-:Y:S01]  /*134c0*/  BPT.TRAP 0x1 ;  /* 0x000000040000795c */ /* 0x000fe20000300000 */
.L_x_127:
[----:B------:R-:W-:Y:S05]  /*134d0*/  @P0 BRA `(.L_x_128) ;  /* 0x0000000000040947 */ /* 0x000fea0003800000 */
[----:B------:R-:W-:Y:S01]  /*134e0*/  BPT.TRAP 0x1 ;  /* 0x000000040000795c */ /* 0x000fe20000300000 */
.L_x_128:
        /* <DEDUP_REMOVED lines=16> */
[----:B------:R-:W-:Y:S01]  /*135f0*/  USHF.L.U32 UR11, UR11, 0x7, URZ ;  /* 0x000000070b0b7899 */ /* 0x000fe2000800063f */
[----:B------:R-:W-:Y:S01]  /*13600*/  IADD3 R8, R8, 0x1, RZ ;  /* 0x0000000108087810 */ /* 0x000fe20007ffe0ff */
[----:B------:R-:W-:Y:S01]  /*13610*/  UIADD3 UR8, UR14, 0xe000, URZ ;  /* 0x0000e0000e087890 */ /* 0x000fe2000fffe03f */
[----:B------:R-:W-:Y:S01]  /*13620*/  ISETP.NE.AND P3, PT, R0, 0x5, PT ;  /* 0x000000050000780c */ /* 0x000fe20003f65270 */
[----:B------:R-:W-:-:S02]  /*13630*/  UIADD3 UR15, UR14, 0x10000, URZ ;  /* 0x000100000e0f7890 */ /* 0x000fc4000fffe03f */
        /* <DEDUP_REMOVED lines=31> */
.L_x_125:
[----:B------:R-:W-:Y:S05]  /*13830*/  BSYNC B2 ;  /* 0x0000000000027941 */ /* 0x000fea0003800000 */
.L_x_124:
[C---:B------:R-:W-:Y:S02]  /*13840*/  ISETP.GT.AND P3, PT, R5.reuse, 0x4, PT ;  /* 0x000000040500780c */ /* 0x040fe40003f64270 */
[----:B------:R-:W-:-:S11]  /*13850*/  IADD3 R5, R5, -0x2, RZ ;  /* 0xfffffffe05057810 */ /* 0x000fd60007ffe0ff */
[----:B------:R-:W-:Y:S05]  /*13860*/  @P3 BRA `(.L_x_129) ;  /* 0xfffffff400bc3947 */ /* 0x000fea000383ffff */
[----:B------:R-:W-:Y:S05]  /*13870*/  BSYNC B1 ;  /* 0x0000000000017941 */ /* 0x000fea0003800000 */
.L_x_118:
[----:B------:R-:W-:Y:S01]  /*13880*/  IADD3 R17, R17, UR21, RZ ;  /* 0x0000001511117c10 */ /* 0x000fe2000fffe0ff */
[----:B------:R-:W-:Y:S01]  /*13890*/  ULDC UR4, c[0x0][0xa00] ;  /* 0x0002800000047ab9 */ /* 0x000fe20000000800 */
[----:B------:R-:W-:Y:S02]  /*138a0*/  PRMT R5, RZ, 0x7610, R5 ;  /* 0x00007610ff057816 */ /* 0x000fe40000000005 */
[----:B------:R-:W-:-:S13]  /*138b0*/  ISETP.GE.AND P3, PT, R17, UR4, PT ;  /* 0x0000000411007c0c */ /* 0x000fda000bf66270 */
[----:B------:R-:W-:Y:S05]  /*138c0*/  @!P3 BRA `(.L_x_130) ;  /* 0xffffffe800b8b947 */ /* 0x000fea000383ffff */
[----:B------:R-:W-:Y:S05]  /*138d0*/  BSYNC B0 ;  /* 0x0000000000007941 */ /* 0x000fea0003800000 */
.L_x_103:
[----:B------:R-:W-:Y:S05]  /*138e0*/  EXIT ;  /* 0x000000000000794d */ /* 0x000fea0003800000 */
.L_x_17:
[----:B-1----:R-:W-:-:S04]  /*138f0*/  MOV R5, UR4 ;  /* 0x0000000400057c02 */ /* 0x002fc80008000f00 */
[----:B------:R1:W2:Y:S03]  /*13900*/  SYNCS.PHASECHK.TRANS64.TRYWAIT P1, [R5+URZ+0x58450], R0 ;  /* 0x05845000050075a7 */ /* 0x0002a6000802017f */
[----:B--2---:R-:W-:Y:S05]  /*13910*/  @!P1 NANOSLEEP.SYNCS 0x989680 ;  /* 0x009896800000995d */ /* 0x004fea0003900000 */
[----:B------:R-:W2:Y:S02]  /*13920*/  @!P1 SYNCS.PHASECHK.TRANS64 P1, [R5+URZ+0x58450], R0 ;  /* 0x05845000050095a7 */ /* 0x000ea4000802007f */
[----:B--2---:R-:W-:Y:S05]  /*13930*/  @!P1 BRA `(.L_x_17) ;  /* 0xfffffffc00ec9947 */ /* 0x004fea000383ffff */
[----:B------:R-:W-:Y:S05]  /*13940*/  BRA `(.L_x_131) ;  /* 0xfffffed800787947 */ /* 0x000fea000383ffff */
.L_x_19:
[----:B-1----:R-:W-:-:S04]  /*13950*/  MOV R7, UR7 ;  /* 0x0000000700077c02 */ /* 0x002fc80008000f00 */
[----:B------:R1:W2:Y:S03]  /*13960*/  SYNCS.PHASECHK.TRANS64.TRYWAIT P1, [R7+URZ+0x58400], R4 ;  /* 0x05840004070075a7 */ /* 0x0002a6000802017f */
[----:B--2---:R-:W-:Y:S05]  /*13970*/  @!P1 NANOSLEEP.SYNCS 0x989680 ;  /* 0x009896800000995d */ /* 0x004fea0003900000 */
[----:B------:R-:W2:Y:S02]  /*13980*/  @!P1 SYNCS.PHASECHK.TRANS64 P1, [R7+URZ+0x58400], R4 ;  /* 0x05840004070095a7 */ /* 0x000ea4000802007f */
[----:B--2---:R-:W-:Y:S05]  /*13990*/  @!P1 BRA `(.L_x_19) ;  /* 0xfffffffc00ec9947 */ /* 0x004fea000383ffff */
[----:B------:R-:W-:Y:S05]  /*139a0*/  BRA `(.L_x_132) ;  /* 0xfffffed800907947 */ /* 0x000fea000383ffff */
.L_x_20:
[----:B------:R-:W-:-:S06]  /*139b0*/  ULEA UR4, UR61, UR6, 0x3 ;  /* 0x000000063d047291 */ /* 0x000fcc000f8e183f */
[----:B-1----:R-:W-:-:S04]  /*139c0*/  MOV R4, UR4 ;  /* 0x0000000400047c02 */ /* 0x002fc80008000f00 */
[----:B------:R1:W2:Y:S03]  /*139d0*/  SYNCS.PHASECHK.TRANS64.TRYWAIT P1, [R4+URZ+-0x8], R5 ;  /* 0xfffff805040075a7 */ /* 0x0002a6000802017f */
[----:B--2---:R-:W-:Y:S05]  /*139e0*/  @!P1 NANOSLEEP.SYNCS 0x989680 ;  /* 0x009896800000995d */ /* 0x004fea0003900000 */
[----:B------:R-:W2:Y:S02]  /*139f0*/  @!P1 SYNCS.PHASECHK.TRANS64 P1, [R4+URZ+-0x8], R5 ;  /* 0xfffff805040095a7 */ /* 0x000ea4000802007f */
[----:B--2---:R-:W-:Y:S05]  /*13a00*/  @!P1 BRA `(.L_x_20) ;  /* 0xfffffffc00e89947 */ /* 0x004fea000383ffff */
[----:B------:R-:W-:Y:S05]  /*13a10*/  BRA `(.L_x_133) ;  /* 0xfffffed800807947 */ /* 0x000fea000383ffff */
.L_x_22:
[----:B-1----:R-:W-:-:S04]  /*13a20*/  MOV R57, UR5 ;  /* 0x0000000500397c02 */ /* 0x002fc80008000f00 */
[----:B------:R1:W2:Y:S03]  /*13a30*/  SYNCS.PHASECHK.TRANS64.TRYWAIT P1, [R57+URZ+0x58400], R4 ;  /* 0x05840004390075a7 */ /* 0x0002a6000802017f */
[----:B--2---:R-:W-:Y:S05]  /*13a40*/  @!P1 NANOSLEEP.SYNCS 0x989680 ;  /* 0x009896800000995d */ /* 0x004fea0003900000 */
[----:B------:R-:W2:Y:S02]  /*13a50*/  @!P1 SYNCS.PHASECHK.TRANS64 P1, [R57+URZ+0x58400], R4 ;  /* 0x05840004390095a7 */ /* 0x000ea4000802007f */
[----:B--2---:R-:W-:Y:S05]  /*13a60*/  @!P1 BRA `(.L_x_22) ;  /* 0xfffffffc00ec9947 */ /* 0x004fea000383ffff */
[----:B------:R-:W-:Y:S05]  /*13a70*/  BRA `(.L_x_134) ;  /* 0xffffff0800447947 */ /* 0x000fea000383ffff */
.L_x_27:
[----:B-1----:R-:W-:-:S04]  /*13a80*/  MOV R10, UR6 ;  /* 0x00000006000a7c02 */ /* 0x002fc80008000f00 */
[----:B------:R1:W2:Y:S03]  /*13a90*/  SYNCS.PHASECHK.TRANS64.TRYWAIT P2, [R10+URZ+0x58400], R7 ;  /* 0x058400070a0075a7 */ /* 0x0002a6000804017f */
[----:B--2---:R-:W-:Y:S05]  /*13aa0*/  @!P2 NANOSLEEP.SYNCS 0x989680 ;  /* 0x009896800000a95d */ /* 0x004fea0003900000 */
[----:B------:R-:W2:Y:S02]  /*13ab0*/  @!P2 SYNCS.PHASECHK.TRANS64 P2, [R10+URZ+0x58400], R7 ;  /* 0x058400070a00a5a7 */ /* 0x000ea4000804007f */
[----:B--2---:R-:W-:Y:S05]  /*13ac0*/  @!P2 BRA `(.L_x_27) ;  /* 0xfffffffc00eca947 */ /* 0x004fea000383ffff */
[----:B------:R-:W-:Y:S05]  /*13ad0*/  BRA `(.L_x_135) ;  /* 0xffffff1c00d87947 */ /* 0x000fea000383ffff */
.L_x_31:
[----:B-1----:R-:W-:-:S04]  /*13ae0*/  MOV R56, UR7 ;  /* 0x0000000700387c02 */ /* 0x002fc80008000f00 */
[----:B------:R1:W2:Y:S03]  /*13af0*/  SYNCS.PHASECHK.TRANS64.TRYWAIT P2, [R56+URZ+0x58400], R79 ;  /* 0x0584004f380075a7 */ /* 0x0002a6000804017f */
[----:B--2---:R-:W-:Y:S05]  /*13b00*/  @!P2 NANOSLEEP.SYNCS 0x989680 ;  /* 0x009896800000a95d */ /* 0x004fea0003900000 */
[----:B------:R-:W2:Y:S02]  /*13b10*/  @!P2 SYNCS.PHASECHK.TRANS64 P2, [R56+URZ+0x58400], R79 ;  /* 0x0584004f3800a5a7 */ /* 0x000ea4000804007f */
[----:B--2---:R-:W-:Y:S05]  /*13b20*/  @!P2 BRA `(.L_x_31) ;  /* 0xfffffffc00eca947 */ /* 0x004fea000383ffff */
[----:B------:R-:W-:Y:S05]  /*13b30*/  BRA `(.L_x_30) ;  /* 0xffffff4800e47947 */ /* 0x000fea000383ffff */
.L_x_39:
[----:B--2---:R-:W-:-:S04]  /*13b40*/  MOV R10, UR6 ;  /* 0x00000006000a7c02 */ /* 0x004fc80008000f00 */
[----:B------:R2:W3:Y:S03]  /*13b50*/  SYNCS.PHASECHK.TRANS64.TRYWAIT P2, [R10+URZ+0x58400], R7 ;  /* 0x058400070a0075a7 */ /* 0x0004e6000804017f */
[----:B---3--:R-:W-:Y:S05]  /*13b60*/  @!P2 NANOSLEEP.SYNCS 0x989680 ;  /* 0x009896800000a95d */ /* 0x008fea0003900000 */
[----:B------:R-:W3:Y:S02]  /*13b70*/  @!P2 SYNCS.PHASECHK.TRANS64 P2, [R10+URZ+0x58400], R7 ;  /* 0x058400070a00a5a7 */ /* 0x000ee4000804007f */
[----:B---3--:R-:W-:Y:S05]  /*13b80*/  @!P2 BRA `(.L_x_39) ;  /* 0xfffffffc00eca947 */ /* 0x008fea000383ffff */
[----:B------:R-:W-:Y:S05]  /*13b90*/  BRA `(.L_x_136) ;  /* 0xffffff6000a87947 */ /* 0x000fea000383ffff */
.L_x_43:
[----:B-1----:R-:W-:-:S04]  /*13ba0*/  MOV R56, UR10 ;  /* 0x0000000a00387c02 */ /* 0x002fc80008000f00 */
[----:B------:R1:W2:Y:S03]  /*13bb0*/  SYNCS.PHASECHK.TRANS64.TRYWAIT P2, [R56+URZ+0x58400], R77 ;  /* 0x0584004d380075a7 */ /* 0x0002a6000804017f */
[----:B--2---:R-:W-:Y:S05]  /*13bc0*/  @!P2 NANOSLEEP.SYNCS 0x989680 ;  /* 0x009896800000a95d */ /* 0x004fea0003900000 */
[----:B------:R-:W2:Y:S02]  /*13bd0*/  @!P2 SYNCS.PHASECHK.TRANS64 P2, [R56+URZ+0x58400], R77 ;  /* 0x0584004d3800a5a7 */ /* 0x000ea4000804007f */
[----:B--2---:R-:W-:Y:S05]  /*13be0*/  @!P2 BRA `(.L_x_43) ;  /* 0xfffffffc00eca947 */ /* 0x004fea000383ffff */
[----:B------:R-:W-:Y:S05]  /*13bf0*/  BRA `(.L_x_42) ;  /* 0xffffff9400e07947 */ /* 0x000fea000383ffff */
.L_x_63:
[----:B------:R-:W-:-:S13]  /*13c00*/  R2UR UR4, R0 ;  /* 0x00000000000472ca */ /* 0x000fda00000e0000 */
[----:B--2---:R-:W-:-:S04]  /*13c10*/  MOV R5, UR4 ;  /* 0x0000000400057c02 */ /* 0x004fc80008000f00 */
[----:B------:R2:W3:Y:S03]  /*13c20*/  SYNCS.PHASECHK.TRANS64.TRYWAIT P1, [R5+URZ+0x8], R4 ;  /* 0x00000804050075a7 */ /* 0x0004e6000802017f */
[----:B---3--:R-:W-:Y:S05]  /*13c30*/  @!P1 NANOSLEEP.SYNCS 0x989680 ;  /* 0x009896800000995d */ /* 0x008fea0003900000 */
[----:B------:R-:W3:Y:S02]  /*13c40*/  @!P1 SYNCS.PHASECHK.TRANS64 P1, [R5+URZ+0x8], R4 ;  /* 0x00000804050095a7 */ /* 0x000ee4000802007f */
[----:B---3--:R-:W-:Y:S05]  /*13c50*/  @!P1 BRA `(.L_x_63) ;  /* 0xfffffffc00e89947 */ /* 0x008fea000383ffff */
[----:B------:R-:W-:Y:S05]  /*13c60*/  BRA `(.L_x_137) ;  /* 0xffffffb800907947 */ /* 0x000fea000383ffff */
.L_x_88:
[----:B------:R-:W-:Y:S01]  /*13c70*/  BSSY B1, `(.L_x_138) ;  /* 0x0000006000017945 */ /* 0x000fe20003800000 */
[----:B------:R-:W-:-:S07]  /*13c80*/  MOV R15, 0xffffffff ;  /* 0xffffffff000f7802 */ /* 0x000fce0000000f00 */
[----:B------:R-:W-:Y:S05]  /*13c90*/  WARPSYNC.COLLECTIVE R15, `(.L_x_139) ;  /* 0x000000000f0c7348 */ /* 0x000fea0003c00000 */
[----:B------:R-:W-:Y:S02]  /*13ca0*/  ELECT P6, UR62, PT ;  /* 0x00000000003e782f */ /* 0x000fe400038c0000 */
[----:B------:R-:W-:Y:S01]  /*13cb0*/  MOV R14, UR62 ;  /* 0x0000003e000e7c02 */ /* 0x000fe20008000f00 */
[----:B------:R-:W-:Y:S10]  /*13cc0*/  ENDCOLLECTIVE ;  /* 0x000000000000791b */ /* 0x000ff40003800000 */
.L_x_139:
[----:B------:R-:W-:Y:S05]  /*13cd0*/  BSYNC B1 ;  /* 0x0000000000017941 */ /* 0x000fea0003800000 */
.L_x_138:
[----:B------:R-:W-:Y:S05]  /*13ce0*/  BRA `(.L_x_140) ;  /* 0xffffffd800ec7947 */ /* 0x000fea000383ffff */
.L_x_91:
[----:B-1----:R1:W2:Y:S02]  /*13cf0*/  SYNCS.PHASECHK.TRANS64.TRYWAIT P2, [R7+URZ+0x58460], R6 ;  /* 0x05846006070075a7 */ /* 0x0022a4000804017f */
[----:B--2---:R-:W-:Y:S05]  /*13d00*/  @!P2 NANOSLEEP.SYNCS 0x989680 ;  /* 0x009896800000a95d */ /* 0x004fea0003900000 */
[----:B------:R-:W2:Y:S02]  /*13d10*/  @!P2 SYNCS.PHASECHK.TRANS64 P2, [R7+URZ+0x58460], R6 ;  /* 0x058460060700a5a7 */ /* 0x000ea4000804007f */
[----:B--2---:R-:W-:Y:S05]  /*13d20*/  @!P2 BRA `(.L_x_91) ;  /* 0xfffffffc00f0a947 */ /* 0x004fea000383ffff */
[----:B------:R-:W-:Y:S05]  /*13d30*/  BRA `(.L_x_141) ;  /* 0xffffffdc000c7947 */ /* 0x000fea000383ffff */
.L_x_96:
[----:B-1----:R1:W2:Y:S02]  /*13d40*/  SYNCS.PHASECHK.TRANS64.TRYWAIT P2, [R7+URZ+0x584b0], R4 ;  /* 0x0584b004070075a7 */ /* 0x0022a4000804017f */
[----:B--2---:R-:W-:Y:S05]  /*13d50*/  @!P2 NANOSLEEP.SYNCS 0x989680 ;  /* 0x009896800000a95d */ /* 0x004fea0003900000 */
[----:B------:R-:W2:Y:S02]  /*13d60*/  @!P2 SYNCS.PHASECHK.TRANS64 P2, [R7+URZ+0x584b0], R4 ;  /* 0x0584b0040700a5a7 */ /* 0x000ea4000804007f */
[----:B--2---:R-:W-:Y:S05]  /*13d70*/  @!P2 BRA `(.L_x_96) ;  /* 0xfffffffc00f0a947 */ /* 0x004fea000383ffff */
[----:B------:R-:W-:Y:S05]  /*13d80*/  BRA `(.L_x_95) ;  /* 0xffffffe000187947 */ /* 0x000fea000383ffff */
.L_x_99:
[----:B-1----:R1:W2:Y:S02]  /*13d90*/  SYNCS.PHASECHK.TRANS64.TRYWAIT P2, [R4+URZ+0x58460], R9 ;  /* 0x05846009040075a7 */ /* 0x0022a4000804017f */
[----:B--2---:R-:W-:Y:S05]  /*13da0*/  @!P2 NANOSLEEP.SYNCS 0x989680 ;  /* 0x009896800000a95d */ /* 0x004fea0003900000 */
[----:B------:R-:W2:Y:S02]  /*13db0*/  @!P2 SYNCS.PHASECHK.TRANS64 P2, [R4+URZ+0x58460], R9 ;  /* 0x058460090400a5a7 */ /* 0x000ea4000804007f */
[----:B--2---:R-:W-:Y:S05]  /*13dc0*/  @!P2 BRA `(.L_x_99) ;  /* 0xfffffffc00f0a947 */ /* 0x004fea000383ffff */
[----:B------:R-:W-:Y:S05]  /*13dd0*/  BRA `(.L_x_142) ;  /* 0xffffffe0002c7947 */ /* 0x000fea000383ffff */
.L_x_104:
[----:B------:R-:W-:Y:S01]  /*13de0*/  BSSY B1, `(.L_x_143) ;  /* 0x0000006000017945 */ /* 0x000fe20003800000 */
[----:B------:R-:W-:-:S07]  /*13df0*/  MOV R15, 0xffffffff ;  /* 0xffffffff000f7802 */ /* 0x000fce0000000f00 */
[----:B------:R-:W-:Y:S05]  /*13e00*/  WARPSYNC.COLLECTIVE R15, `(.L_x_144) ;  /* 0x000000000f0c7348 */ /* 0x000fea0003c00000 */
[----:B------:R-:W-:Y:S02]  /*13e10*/  ELECT P6, UR62, PT ;  /* 0x00000000003e782f */ /* 0x000fe400038c0000 */
[----:B------:R-:W-:Y:S01]  /*13e20*/  MOV R14, UR62 ;  /* 0x0000003e000e7c02 */ /* 0x000fe20008000f00 */
[----:B------:R-:W-:Y:S10]  /*13e30*/  ENDCOLLECTIVE ;  /* 0x000000000000791b */ /* 0x000ff40003800000 */
.L_x_144:
[----:B------:R-:W-:Y:S05]  /*13e40*/  BSYNC B1 ;  /* 0x0000000000017941 */ /* 0x000fea0003800000 */
.L_x_143:
[----:B------:R-:W-:Y:S05]  /*13e50*/  BRA `(.L_x_145) ;  /* 0xffffffe400bc7947 */ /* 0x000fea000383ffff */
.L_x_107:
[----:B-1----:R1:W2:Y:S02]  /*13e60*/  SYNCS.PHASECHK.TRANS64.TRYWAIT P4, [R8+URZ+0x58428], R7 ;  /* 0x05842807080075a7 */ /* 0x0022a4000808017f */
[----:B--2---:R-:W-:Y:S05]  /*13e70*/  @!P4 NANOSLEEP.SYNCS 0x989680 ;  /* 0x009896800000c95d */ /* 0x004fea0003900000 */
[----:B------:R-:W2:Y:S02]  /*13e80*/  @!P4 SYNCS.PHASECHK.TRANS64 P4, [R8+URZ+0x58428], R7 ;  /* 0x058428070800c5a7 */ /* 0x000ea4000808007f */
[----:B--2---:R-:W-:Y:S05]  /*13e90*/  @!P4 BRA `(.L_x_107) ;  /* 0xfffffffc00f0c947 */ /* 0x004fea000383ffff */
[----:B------:R-:W-:Y:S05]  /*13ea0*/  BRA `(.L_x_146) ;  /* 0xffffffe400d47947 */ /* 0x000fea000383ffff */
.L_x_112:
[----:B-1----:R1:W2:Y:S02]  /*13eb0*/  SYNCS.PHASECHK.TRANS64.TRYWAIT P4, [R5+URZ+0x584b0], R8 ;  /* 0x0584b008050075a7 */ /* 0x0022a4000808017f */
[----:B--2---:R-:W-:Y:S05]  /*13ec0*/  @!P4 NANOSLEEP.SYNCS 0x989680 ;  /* 0x009896800000c95d */ /* 0x004fea0003900000 */
[----:B------:R-:W2:Y:S02]  /*13ed0*/  @!P4 SYNCS.PHASECHK.TRANS64 P4, [R5+URZ+0x584b0], R8 ;  /* 0x0584b0080500c5a7 */ /* 0x000ea4000808007f */
[----:B--2---:R-:W-:Y:S05]  /*13ee0*/  @!P4 BRA `(.L_x_112) ;  /* 0xfffffffc00f0c947 */ /* 0x004fea000383ffff */
[----:B------:R-:W-:Y:S05]  /*13ef0*/  BRA `(.L_x_111) ;  /* 0xffffffe800d87947 */ /* 0x000fea000383ffff */
.L_x_115:
[----:B-1----:R1:W2:Y:S02]  /*13f00*/  SYNCS.PHASECHK.TRANS64.TRYWAIT P3, [R7+URZ+0x58428], R8 ;  /* 0x05842808070075a7 */ /* 0x0022a4000806017f */
[----:B--2---:R-:W-:Y:S05]  /*13f10*/  @!P3 NANOSLEEP.SYNCS 0x989680 ;  /* 0x009896800000b95d */ /* 0x004fea0003900000 */
[----:B------:R-:W2:Y:S02]  /*13f20*/  @!P3 SYNCS.PHASECHK.TRANS64 P3, [R7+URZ+0x58428], R8 ;  /* 0x058428080700b5a7 */ /* 0x000ea4000806007f */
[----:B--2---:R-:W-:Y:S05]  /*13f30*/  @!P3 BRA `(.L_x_115) ;  /* 0xfffffffc00f0b947 */ /* 0x004fea000383ffff */
[----:B------:R-:W-:Y:S05]  /*13f40*/  BRA `(.L_x_147) ;  /* 0xffffffe800f07947 */ /* 0x000fea000383ffff */
.L_x_121:
[----:B-1----:R1:W2:Y:S02]  /*13f50*/  SYNCS.PHASECHK.TRANS64.TRYWAIT P3, [R6+URZ+0x58428], R9 ;  /* 0x05842809060075a7 */ /* 0x0022a4000806017f */
[----:B--2---:R-:W-:Y:S05]  /*13f60*/  @!P3 NANOSLEEP.SYNCS 0x989680 ;  /* 0x009896800000b95d */ /* 0x004fea0003900000 */
[----:B------:R-:W2:Y:S02]  /*13f70*/  @!P3 SYNCS.PHASECHK.TRANS64 P3, [R6+URZ+0x58428], R9 ;  /* 0x058428090600b5a7 */ /* 0x000ea4000806007f */
[----:B--2---:R-:W-:Y:S05]  /*13f80*/  @!P3 BRA `(.L_x_121) ;  /* 0xfffffffc00f0b947 */ /* 0x004fea000383ffff */
[----:B------:R-:W-:Y:S05]  /*13f90*/  BRA `(.L_x_148) ;  /* 0xfffffff000147947 */ /* 0x000fea000383ffff */
.L_x_126:
[----:B-1----:R1:W2:Y:S02]  /*13fa0*/  SYNCS.PHASECHK.TRANS64.TRYWAIT P3, [R6+URZ+0x58428], R9 ;  /* 0x05842809060075a7 */ /* 0x0022a4000806017f */
[----:B--2---:R-:W-:Y:S05]  /*13fb0*/  @!P3 NANOSLEEP.SYNCS 0x989680 ;  /* 0x009896800000b95d */ /* 0x004fea0003900000 */
[----:B------:R-:W2:Y:S02]  /*13fc0*/  @!P3 SYNCS.PHASECHK.TRANS64 P3, [R6+URZ+0x58428], R9 ;  /* 0x058428090600b5a7 */ /* 0x000ea4000806007f */
[----:B--2---:R-:W-:Y:S05]  /*13fd0*/  @!P3 BRA `(.L_x_126) ;  /* 0xfffffffc00f0b947 */ /* 0x004fea000383ffff */
[----:B------:R-:W-:Y:S05]  /*13fe0*/  BRA `(.L_x_149) ;  /* 0xfffffff4001c7947 */ /* 0x000fea000383ffff */
        .weak           $__internal_0_$__cuda_sm20_rcp_rn_f32_slowpath
        .type           $__internal_0_$__cuda_sm20_rcp_rn_f32_slowpath,@function
        .size           $__internal_0_$__cuda_sm20_rcp_rn_f32_slowpath,(.L_x_155 - $__internal_0_$__cuda_sm20_rcp_rn_f32_slowpath)
$__internal_0_$__cuda_sm20_rcp_rn_f32_slowpath:
[----:B------:R-:W-:Y:S01]  /*13ff0*/  SHF.L.U32 R4, R5, 0x1, RZ ;  /* 0x0000000105047819 */ /* 0x000fe200000006ff */
[----:B------:R-:W-:Y:S03]  /*14000*/  BSSY B2, `(.L_x_150) ;  /* 0x0000030000027945 */ /* 0x000fe60003800000 */
[----:B------:R-:W-:-:S04]  /*14010*/  SHF.R.U32.HI R26, RZ, 0x18, R4 ;  /* 0x00000018ff1a7819 */ /* 0x000fc80000011604 */
[----:B------:R-:W-:-:S13]  /*14020*/  ISETP.NE.U32.AND P0, PT, R26, RZ, PT ;  /* 0x000000ff1a00720c */ /* 0x000fda0003f05070 */
[----:B------:R-:W-:Y:S05]  /*14030*/  @P0 BRA `(.L_x_151) ;  /* 0x0000000000280947 */ /* 0x000fea0003800000 */
[----:B------:R-:W-:-:S04]  /*14040*/  SHF.L.U32 R4, R5, 0x1, RZ ;  /* 0x0000000105047819 */ /* 0x000fc800000006ff */
[----:B------:R-:W-:-:S13]  /*14050*/  ISETP.NE.AND P0, PT, R4, RZ, PT ;  /* 0x000000ff0400720c */ /* 0x000fda0003f05270 */
[----:B------:R-:W-:Y:S01]  /*14060*/  @P0 FFMA R14, R5, 1.84467440737095516160e+19, RZ ;  /* 0x5f800000050e0823 */ /* 0x000fe200000000ff */
[----:B------:R-:W-:Y:S08]  /*14070*/  @!P0 MUFU.RCP R13, R5 ;  /* 0x00000005000d8308 */ /* 0x000ff00000001000 */
[----:B------:R-:W1:Y:S02]  /*14080*/  @P0 MUFU.RCP R15, R14 ;  /* 0x0000000e000f0308 */ /* 0x000e640000001000 */
[----:B-1----:R-:W-:-:S04]  /*14090*/  @P0 FFMA R4, R14, R15, -1 ;  /* 0xbf8000000e040423 */ /* 0x002fc8000000000f */
[----:B------:R-:W-:-:S04]  /*140a0*/  @P0 FADD.FTZ R4, -R4, -RZ ;  /* 0x800000ff04040221 */ /* 0x000fc80000010100 */
[----:B------:R-:W-:-:S04]  /*140b0*/  @P0 FFMA R4, R15, R4, R15 ;  /* 0x000000040f040223 */ /* 0x000fc8000000000f */
[----:B------:R-:W-:Y:S01]  /*140c0*/  @P0 FFMA R13, R4, 1.84467440737095516160e+19, RZ ;  /* 0x5f800000040d0823 */ /* 0x000fe200000000ff */
[----:B------:R-:W-:Y:S06]  /*140d0*/  BRA `(.L_x_152) ;  /* 0x0000000000887947 */ /* 0x000fec0003800000 */
.L_x_151:
[----:B------:R-:W-:-:S04]  /*140e0*/  IADD3 R27, R26, -0xfd, RZ ;  /* 0xffffff031a1b7810 */ /* 0x000fc80007ffe0ff */
[----:B------:R-:W-:-:S13]  /*140f0*/  ISETP.GT.U32.AND P0, PT, R27, 0x1, PT ;  /* 0x000000011b00780c */ /* 0x000fda0003f04070 */
[----:B------:R-:W-:Y:S05]  /*14100*/  @P0 BRA `(.L_x_153) ;  /* 0x0000000000780947 */ /* 0x000fea0003800000 */
[----:B------:R-:W-:Y:S02]  /*14110*/  LOP3.LUT R4, R5, 0x7fffff, RZ, 0xc0, !PT ;  /* 0x007fffff05047812 */ /* 0x000fe400078ec0ff */
[----:B------:R-:W-:Y:S02]  /*14120*/  MOV R20, 0x3 ;  /* 0x0000000300147802 */ /* 0x000fe40000000f00 */
[----:B------:R-:W-:Y:S02]  /*14130*/  LOP3.LUT R4, R4, 0x3f800000, RZ, 0xfc, !PT ;  /* 0x3f80000004047812 */ /* 0x000fe400078efcff */
[----:B------:R-:W-:Y:S02]  /*14140*/  SHF.L.U32 R20, R20, R27, RZ ;  /* 0x0000001b14147219 */ /* 0x000fe400000006ff */
[----:B------:R-:W1:Y:S02]  /*14150*/  MUFU.RCP R13, R4 ;  /* 0x00000004000d7308 */ /* 0x000e640000001000 */
[----:B-1----:R-:W-:-:S04]  /*14160*/  FFMA R14, R4, R13, -1 ;  /* 0xbf800000040e7423 */ /* 0x002fc8000000000d */
[----:B------:R-:W-:-:S04]  /*14170*/  FADD.FTZ R14, -R14, -RZ ;  /* 0x800000ff0e0e7221 */ /* 0x000fc80000010100 */
[CCC-:B------:R-:W-:Y:S01]  /*14180*/  FFMA.RM R15, R13.reuse, R14.reuse, R13.reuse ;  /* 0x0000000e0d0f7223 */ /* 0x1c0fe2000000400d */
[----:B------:R-:W-:-:S04]  /*14190*/  FFMA.RP R14, R13, R14, R13 ;  /* 0x0000000e0d0e7223 */ /* 0x000fc8000000800d */
[C---:B------:R-:W-:Y:S02]  /*141a0*/  LOP3.LUT R13, R15.reuse, 0x7fffff, RZ, 0xc0, !PT ;  /* 0x007fffff0f0d7812 */ /* 0x040fe400078ec0ff */
[----:B------:R-:W-:Y:S02]  /*141b0*/  FSETP.NEU.FTZ.AND P0, PT, R15, R14, PT ;  /* 0x0000000e0f00720b */ /* 0x000fe40003f1d000 */
[----:B------:R-:W-:Y:S02]  /*141c0*/  LOP3.LUT R13, R13, 0x800000, RZ, 0xfc, !PT ;  /* 0x008000000d0d7812 */ /* 0x000fe400078efcff */
[----:B------:R-:W-:Y:S02]  /*141d0*/  SEL R14, RZ, 0xffffffff, !P0 ;  /* 0xffffffffff0e7807 */ /* 0x000fe40004000000 */
[----:B------:R-:W-:Y:S02]  /*141e0*/  LOP3.LUT R20, R20, R13, RZ, 0xc0, !PT ;  /* 0x0000000d14147212 */ /* 0x000fe400078ec0ff */
[----:B------:R-:W-:-:S02]  /*141f0*/  IADD3 R14, -R14, RZ, RZ ;  /* 0x000000ff0e0e7210 */ /* 0x000fc40007ffe1ff */
[-C--:B------:R-:W-:Y:S02]  /*14200*/  SHF.R.U32.HI R20, RZ, R27.reuse, R20 ;  /* 0x0000001bff147219 */ /* 0x080fe40000011614 */
[----:B------:R-:W-:Y:S02]  /*14210*/  LOP3.LUT P1, RZ, R14, R27, R13, 0xf8, !PT ;  /* 0x0000001b0eff7212 */ /* 0x000fe4000782f80d */
[C---:B------:R-:W-:Y:S02]  /*14220*/  LOP3.LUT P0, RZ, R20.reuse, 0x1, RZ, 0xc0, !PT ;  /* 0x0000000114ff7812 */ /* 0x040fe4000780c0ff */
[----:B------:R-:W-:-:S04]  /*14230*/  LOP3.LUT P2, RZ, R20, 0x2, RZ, 0xc0, !PT ;  /* 0x0000000214ff7812 */ /* 0x000fc8000784c0ff */
[----:B------:R-:W-:Y:S02]  /*14240*/  PLOP3.LUT P0, PT, P0, P1, P2, 0xe0, 0x0 ;  /* 0x000000000000781c */ /* 0x000fe40000703c20 */
[----:B------:R-:W-:Y:S02]  /*14250*/  LOP3.LUT P1, RZ, R5, 0x7fffff, RZ, 0xc0, !PT ;  /* 0x007fffff05ff7812 */ /* 0x000fe4000782c0ff */
[----:B------:R-:W-:-:S04]  /*14260*/  SEL R4, RZ, 0x1, !P0 ;  /* 0x00000001ff047807 */ /* 0x000fc80004000000 */
[----:B------:R-:W-:-:S04]  /*14270*/  IADD3 R4, -R4, RZ, RZ ;  /* 0x000000ff04047210 */ /* 0x000fc80007ffe1ff */
[----:B------:R-:W-:Y:S02]  /*14280*/  ISETP.GE.AND P0, PT, R4, RZ, PT ;  /* 0x000000ff0400720c */ /* 0x000fe40003f06270 */
[----:B------:R-:W-:-:S04]  /*14290*/  IADD3 R4, R26, -0xfc, RZ ;  /* 0xffffff041a047810 */ /* 0x000fc80007ffe0ff */
[----:B------:R-:W-:-:S07]  /*142a0*/  SHF.R.U32.HI R4, RZ, R4, R13 ;  /* 0x00000004ff047219 */ /* 0x000fce000001160d */
[----:B------:R-:W-:-:S04]  /*142b0*/  @!P0 IADD3 R4, R4, 0x1, RZ ;  /* 0x0000000104048810 */ /* 0x000fc80007ffe0ff */
[----:B------:R-:W-:-:S04]  /*142c0*/  @!P1 SHF.L.U32 R4, R4, 0x1, RZ ;  /* 0x0000000104049819 */ /* 0x000fc800000006ff */
[----:B------:R-:W-:Y:S01]  /*142d0*/  LOP3.LUT R13, R4, 0x80000000, R5, 0xf8, !PT ;  /* 0x80000000040d7812 */ /* 0x000fe200078ef805 */
[----:B------:R-:W-:Y:S06]  /*142e0*/  BRA `(.L_x_152) ;  /* 0x0000000000047947 */ /* 0x000fec0003800000 */
.L_x_153:
[----:B------:R1:W2:Y:S02]  /*142f0*/  MUFU.RCP R13, R5 ;  /* 0x00000005000d7308 */ /* 0x0002a40000001000 */
.L_x_152:
[----:B------:R-:W-:Y:S05]  /*14300*/  BSYNC B2 ;  /* 0x0000000000027941 */ /* 0x000fea0003800000 */
.L_x_150:
[----:B------:R-:W-:Y:S02]  /*14310*/  MOV R4, R21 ;  /* 0x0000001500047202 */ /* 0x000fe40000000f00 */
[----:B-1----:R-:W-:-:S04]  /*14320*/  MOV R5, 0x0 ;  /* 0x0000000000057802 */ /* 0x002fc80000000f00 */
[----:B--2---:R-:W-:Y:S05]  /*14330*/  RET.REL.NODEC R4 `(_ZN7cutlass13device_kernelINS_4fmha6kernel28FmhaKernelTmaWarpSpecializedINS1_10collective30FmhaMainloopTmaWarpSpecializedINS_10bfloat16_tEffN4cute5tupleIJNS7_1CILi128EEESA_NS9_ILi224EEEEEENS8_IJiNS9_ILi1EEENS8_IJiiEEEEEESF_SF_NS4_14ResidualFusionEJNS2_6OptionILNS2_3TagE0ENS9_ILb1EEEEENSH_ILSI_2ESJ_EEEEENS4_15FmhaFwdEpilogueIS6_fNS8_IJNS9_ILi64EEESB_SA_EEEEENS2_23PersistentTileSchedulerEJSK_SL_EEEEEvNT_6ParamsE) ;  /* 0xfffffebc04307950 */ /* 0x004fea0003c3ffff */
.L_x_154:
[----:B------:R-:W-:-:S00]  /*14340*/  BRA `(.L_x_154) ;  /* 0xfffffffc00fc7947 */ /* 0x000fc0000383ffff */
[----:B------:R-:W-:-:S00]  /*14350*/  NOP ;  /* 0x0000000000007918 */ /* 0x000fc00000000000 */
        /* <DEDUP_REMOVED lines=10> */
.L_x_155:


//--------------------- .nv.global.init           --------------------------
	.section	.nv.global.init,"aw",@progbits
.nv.global.init:
	.type		$str$24,@object
	.size		$str$24,($str$25 - $str$24)
$str$24:
        /*0000*/ 	.byte	0x28, 0x61, 0x64, 0x64, 0x72, 0x65, 0x73, 0x73, 0x20, 0x26, 0x20, 0x6d, 0x61, 0x73, 0x6b, 0x29
        /*0010*/ 	.byte	0x20, 0x3d, 0x3d, 0x20, 0x30, 0x00
	.type		$str$25,@object
	.size		$str$25,(__unnamed_1 - $str$25)
$str$25:
        /*0016*/ 	.byte	0x2f, 0x74, 0x6d, 0x70, 0x2f, 0x63, 0x75, 0x74, 0x6c, 0x61, 0x73, 0x73, 0x5f, 0x73, 0x77, 0x65
        /*0026*/ 	.byte	0x65, 0x70, 0x5f, 0x73, 0x72, 0x63, 0x2f, 0x69, 0x6e, 0x63, 0x6c, 0x75, 0x64, 0x65, 0x2f, 0x63
        /*0036*/ 	.byte	0x75, 0x74, 0x65, 0x2f, 0x70, 0x6f, 0x69, 0x6e, 0x74, 0x65, 0x72, 0x5f, 0x66, 0x6c, 0x61, 0x67
        /*0046*/ 	.byte	0x67, 0x65, 0x64, 0x2e, 0x68, 0x70, 0x70, 0x00
	.type		__unnamed_1,@object
	.size		__unnamed_1,(__unnamed_2 - __unnamed_1)
__unnamed_1:
        /*004e*/ 	.byte	0x61, 0x75, 0x74, 0x6f, 0x20, 0x63, 0x75, 0x74, 0x65, 0x3a, 0x3a, 0x61, 0x73, 0x5f, 0x70, 0x6f
        /* <DEDUP_REMOVED lines=27> */
        /*020e*/ 	.byte	0x32, 0x30, 0x34, 0x38, 0x3e, 0x3e, 0x3e, 0x3e, 0x3e, 0x5d, 0x00
	.type		__unnamed_2,@object
	.size		__unnamed_2,(.L_1 - __unnamed_2)
__unnamed_2:
        /* <DEDUP_REMOVED lines=29> */
.L_1:


//--------------------- .nv.shared._ZN7cutlass13device_kernelINS_4fmha6kernel28FmhaKernelTmaWarpSpecializedINS1_10collective30FmhaMainloopTmaWarpSpecializedINS_10bfloat16_tEffN4cute5tupleIJNS7_1CILi128EEESA_NS9_ILi224EEEEEENS8_IJiNS9_ILi1EEENS8_IJiiEEEEEESF_SF_NS4_14ResidualFusionEJNS2_6OptionILNS2_3TagE0ENS9_ILb1EEEEENSH_ILSI_2ESJ_EEEEENS4_15FmhaFwdEpilogueIS6_fNS8_IJNS9_ILi64EEESB_SA_EEEEENS2_23PersistentTileSchedulerEJSK_SL_EEEEEvNT_6ParamsE --------------------------
	.section	.nv.shared._ZN7cutlass13device_kernelINS_4fmha6kernel28FmhaKernelTmaWarpSpecializedINS1_10collective30FmhaMainloopTmaWarpSpecializedINS_10bfloat16_tEffN4cute5tupleIJNS7_1CILi128EEESA_NS9_ILi224EEEEEENS8_IJiNS9_ILi1EEENS8_IJiiEEEEEESF_SF_NS4_14ResidualFusionEJNS2_6OptionILNS2_3TagE0ENS9_ILb1EEEEENSH_ILSI_2ESJ_EEEEENS4_15FmhaFwdEpilogueIS6_fNS8_IJNS9_ILi64EEESB_SA_EEEEENS2_23PersistentTileSchedulerEJSK_SL_EEEEEvNT_6ParamsE,"aw",@nobits
	.sectionflags	@""
	.align	16
	.zero		1024


//--------------------- .nv.shared.reserved.0     --------------------------
	.section	.nv.shared.reserved.0,"aw",@nobits
	.weak		__nv_reservedSMEM_offset_0_alias
	.size		__nv_reservedSMEM_offset_0_alias, 0, 0
	.other		__nv_reservedSMEM_offset_0_alias,@"STO_CUDA_RESERVED_SHARED STV_DEFAULT"
__nv_reservedSMEM_offset_0_alias:
	.zero		0


//--------------------- .nv.global                --------------------------
	.section	.nv.global,"aw",@nobits
.nv.global:
	.type		_ZN39_INTERNAL_60c0cba1_4_k_cu_3afa19d0_36284cute1_E,@object
	.size		_ZN39_INTERNAL_60c0cba1_4_k_cu_3afa19d0_36284cute1_E,(_ZN39_INTERNAL_60c0cba1_4_k_cu_3afa19d0_36284cuda3std3__45__cpo6cbeginE - _ZN39_INTERNAL_60c0cba1_4_k_cu_3afa19d0_36284cute1_E)
_ZN39_INTERNAL_60c0cba1_4_k_cu_3afa19d0_36284cute1_E:
	.zero		1
	.type		_ZN39_INTERNAL_60c0cba1_4_k_cu_3afa19d0_36284cuda3std3__45__cpo6cbeginE,@object
	.size		_ZN39_INTERNAL_60c0cba1_4_k_cu_3afa19d0_36284cuda3std3__45__cpo6cbeginE,(_ZN39_INTERNAL_60c0cba1_4_k_cu_3afa19d0_36284cuda3std3__48in_placeE - _ZN39_INTERNAL_60c0cba1_4_k_cu_3afa19d0_36284cuda3std3__45__cpo6cbeginE)
_ZN39_INTERNAL_60c0cba1_4_k_cu_3afa19d0_36284cuda3std3__45__cpo6cbeginE:
	.zero		1
	.type		_ZN39_INTERNAL_60c0cba1_4_k_cu_3afa19d0_36284cuda3std3__48in_placeE,@object
	.size		_ZN39_INTERNAL_60c0cba1_4_k_cu_3afa19d0_36284cuda3std3__48in_placeE,(_ZN39_INTERNAL_60c0cba1_4_k_cu_3afa19d0_36284cuda3std6ranges3__45__cpo9iter_moveE - _ZN39_INTERNAL_60c0cba1_4_k_cu_3afa19d0_36284cuda3std3__48in_placeE)
_ZN39_INTERNAL_60c0cba1_4_k_cu_3afa19d0_36284cuda3std3__48in_placeE:
	.zero		1
	.type		_ZN39_INTERNAL_60c0cba1_4_k_cu_3afa19d0_36284cuda3std6ranges3__45__cpo9iter_moveE,@object
	.size		_ZN39_INTERNAL_60c0cba1_4_k_cu_3afa19d0_36284cuda3std6ranges3__45__cpo9iter_moveE,(_ZN39_INTERNAL_60c0cba1_4_k_cu_3afa19d0_36284cuda3std3__45__cpo5beginE - _ZN39_INTERNAL_60c0cba1_4_k_cu_3afa19d0_36284cuda3std6ranges3__45__cpo9iter_moveE)
_ZN39_INTERNAL_60c0cba1_4_k_cu_3afa19d0_36284cuda3std6ranges3__45__cpo9iter_moveE:
	.zero		1
	.type		_ZN39_INTERNAL_60c0cba1_4_k_cu_3afa19d0_36284cuda3std3__45__cpo5beginE,@object
	.size		_ZN39_INTERNAL_60c0cba1_4_k_cu_3afa19d0_36284cuda3std3__45__cpo5beginE,(_ZN39_INTERNAL_60c0cba1_4_k_cu_3afa19d0_36284cuda3std3__441_GLOBAL__N__60c0cba1_4_k_cu_3afa19d0_36286ignoreE - _ZN39_INTERNAL_60c0cba1_4_k_cu_3afa19d0_36284cuda3std3__45__cpo5beginE)
_ZN39_INTERNAL_60c0cba1_4_k_cu_3afa19d0_36284cuda3std3__45__cpo5beginE:
	.zero		1
	.type		_ZN39_INTERNAL_60c0cba1_4_k_cu_3afa19d0_36284cuda3std3__441_GLOBAL__N__60c0cba1_4_k_cu_3afa19d0_36286ignoreE,@object
	.size		_ZN39_INTERNAL_60c0cba1_4_k_cu_3afa19d0_36284cuda3std3__441_GLOBAL__N__60c0cba1_4_k_cu_3afa19d0_36286ignoreE,(_ZN39_INTERNAL_60c0cba1_4_k_cu_3afa19d0_36284cute7productE - _ZN39_INTERNAL_60c0cba1_4_k_cu_3afa19d0_36284cuda3std3__441_GLOBAL__N__60c0cba1_4_k_cu_3afa19d0_36286ignoreE)
_ZN39_INTERNAL_60c0cba1_4_k_cu_3afa19d0_36284cuda3std3__441_GLOBAL__N__60c0cba1_4_k_cu_3afa19d0_36286ignoreE:
	.zero		1
	.type		_ZN39_INTERNAL_60c0cba1_4_k_cu_3afa19d0_36284cute7productE,@object
	.size		_ZN39_INTERNAL_60c0cba1_4_k_cu_3afa19d0_36284cute7productE,(_ZN39_INTERNAL_60c0cba1_4_k_cu_3afa19d0_36284cuda3std3__45__cpo3endE - _ZN39_INTERNAL_60c0cba1_4_k_cu_3afa19d0_36284cute7productE)
_ZN39_INTERNAL_60c0cba1_4_k_cu_3afa19d0_36284cute7productE:
	.zero		1
	.type		_ZN39_INTERNAL_60c0cba1_4_k_cu_3afa19d0_36284cuda3std3__45__cpo3endE,@object
	.size		_ZN39_INTERNAL_60c0cba1_4_k_cu_3afa19d0_36284cuda3std3__45__cpo3endE,(_ZN39_INTERNAL_60c0cba1_4_k_cu_3afa19d0_36284cuda3std3__419piecewise_constructE - _ZN39_INTERNAL_60c0cba1_4_k_cu_3afa19d0_36284cuda3std3__45__cpo3endE)
_ZN39_INTERNAL_60c0cba1_4_k_cu_3afa19d0_36284cuda3std3__45__cpo3endE:
	.zero		1
	.type		_ZN39_INTERNAL_60c0cba1_4_k_cu_3afa19d0_36284cuda3std3__419piecewise_constructE,@object
	.size		_ZN39_INTERNAL_60c0cba1_4_k_cu_3afa19d0_36284cuda3std3__419piecewise_constructE,(_ZN39_INTERNAL_60c0cba1_4_k_cu_3afa19d0_36284cuda3std3__45__cpo4cendE - _ZN39_INTERNAL_60c0cba1_4_k_cu_3afa19d0_36284cuda3std3__419piecewise_constructE)
_ZN39_INTERNAL_60c0cba1_4_k_cu_3afa19d0_36284cuda3std3__419piecewise_constructE:
	.zero		1
	.type		_ZN39_INTERNAL_60c0cba1_4_k_cu_3afa19d0_36284cuda3std3__45__cpo4cendE,@object
	.size		_ZN39_INTERNAL_60c0cba1_4_k_cu_3afa19d0_36284cuda3std3__45__cpo4cendE,(_ZN39_INTERNAL_60c0cba1_4_k_cu_3afa19d0_36284cuda3std6ranges3__45__cpo4swapE - _ZN39_INTERNAL_60c0cba1_4_k_cu_3afa19d0_36284cuda3std3__45__cpo4cendE)
_ZN39_INTERNAL_60c0cba1_4_k_cu_3afa19d0_36284cuda3std3__45__cpo4cendE:
	.zero		1
	.type		_ZN39_INTERNAL_60c0cba1_4_k_cu_3afa19d0_36284cuda3std6ranges3__45__cpo4swapE,@object
	.size		_ZN39_INTERNAL_60c0cba1_4_k_cu_3afa19d0_36284cuda3std6ranges3__45__cpo4swapE,(.L_9 - _ZN39_INTERNAL_60c0cba1_4_k_cu_3afa19d0_36284cuda3std6ranges3__45__cpo4swapE)
_ZN39_INTERNAL_60c0cba1_4_k_cu_3afa19d0_36284cuda3std6ranges3__45__cpo4swapE:
	.zero		1
.L_9:


//--------------------- .nv.constant0._ZN7cutlass13device_kernelINS_4fmha6kernel28FmhaKernelTmaWarpSpecializedINS1_10collective30FmhaMainloopTmaWarpSpecializedINS_10bfloat16_tEffN4cute5tupleIJNS7_1CILi128EEESA_NS9_ILi224EEEEEENS8_IJiNS9_ILi1EEENS8_IJiiEEEEEESF_SF_NS4_14ResidualFusionEJNS2_6OptionILNS2_3TagE0ENS9_ILb1EEEEENSH_ILSI_2ESJ_EEEEENS4_15FmhaFwdEpilogueIS6_fNS8_IJNS9_ILi64EEESB_SA_EEEEENS2_23PersistentTileSchedulerEJSK_SL_EEEEEvNT_6ParamsE --------------------------
	.section	.nv.constant0._ZN7cutlass13device_kernelINS_4fmha6kernel28FmhaKernelTmaWarpSpecializedINS1_10collective30FmhaMainloopTmaWarpSpecializedINS_10bfloat16_tEffN4cute5tupleIJNS7_1CILi128EEESA_NS9_ILi224EEEEEENS8_IJiNS9_ILi1EEENS8_IJiiEEEEEESF_SF_NS4_14ResidualFusionEJNS2_6OptionILNS2_3TagE0ENS9_ILb1EEEEENSH_ILSI_2ESJ_EEEEENS4_15FmhaFwdEpilogueIS6_fNS8_IJNS9_ILi64EEESB_SA_EEEEENS2_23PersistentTileSchedulerEJSK_SL_EEEEEvNT_6ParamsE,"a",@progbits
	.sectionflags	@""
	.align	4
.nv.constant0._ZN7cutlass13device_kernelINS_4fmha6kernel28FmhaKernelTmaWarpSpecializedINS1_10collective30FmhaMainloopTmaWarpSpecializedINS_10bfloat16_tEffN4cute5tupleIJNS7_1CILi128EEESA_NS9_ILi224EEEEEENS8_IJiNS9_ILi1EEENS8_IJiiEEEEEESF_SF_NS4_14ResidualFusionEJNS2_6OptionILNS2_3TagE0ENS9_ILb1EEEEENSH_ILSI_2ESJ_EEEEENS4_15FmhaFwdEpilogueIS6_fNS8_IJNS9_ILi64EEESB_SA_EEEEENS2_23PersistentTileSchedulerEJSK_SL_EEEEEvNT_6ParamsE:
	.zero		2688


//--------------------- SYMBOLS --------------------------

	.type		.nv.reservedSmem.offset0,@object
	.size		.nv.reservedSmem.offset0,0x4
	.type		__assertfail,@function
